# CuTe-DSL kernel — source=cudnn_frontend_dsl family=grouped_gemm_swiglu
# config = {"ab_dtype": "Float8E4M3FN", "sf_vec": 16, "d_dtype": "Float8E4M3FN", "vector_f32": true, "mma_mn": [256, 256], "cluster_mn": [2, 1]}


// ===== COMPILED SASS (sm_100a) =====

	.target	sm_100a

	.elftype	@"ET_EXEC"


//--------------------- .note.nv.tkinfo           --------------------------
	.section	.note.nv.tkinfo,"",@"SHT_NOTE"
	.sectionflags	@"SHF_NOTE_NV_TKINFO"
	.tkinfo
        /*0018*/ 	.word	0x00000081
        /*0030*/ 	.string	""
        /*0030*/ 	.string	"ptxas"
        /*0030*/ 	.string	"Cuda compilation tools, release 12.9, V12.9.83"
        /*0030*/ 	.string	"Build system must define TOOLS_VERSION_EXTENDED"
        /*0030*/ 	.string	"-O 3 -arch sm_100a "



//--------------------- .note.nv.cuver            --------------------------
	.section	.note.nv.cuver,"",@"SHT_NOTE"
	.sectionflags	@"SHF_NOTE_NV_CUVER"
        /*0018*/ 	.short	0x0001
        /*001a*/ 	.short	0x0064
        /*001c*/ 	.short	0x0001
        /*001e*/ 	.short	0x0000
        /*0020*/ 	.short	0x0001
        /*0022*/ 	.short	0x0000


//--------------------- .nv.info                  --------------------------
	.section	.nv.info,"",@"SHT_CUDA_INFO"
	.align	4


	//----- nvinfo : EIATTR_REGCOUNT
	.align		4
        /*0000*/ 	.byte	0x04, 0x2f
        /*0002*/ 	.short	(.L_6 - .L_5)
	.align		4
.L_5:
        /*0004*/ 	.word	index@(kernel_cutlass_kernel_cudnngrouped_gemmgrouped_gemm_swiglugrouped_gemm_swiglu_quantBlockScaledContiguousGroupedGemmKernel_object_at__TiledMMA_ThrLayoutVMNK21111000_PermutationMNK____MMAAt_0)
        /*0008*/ 	.word	0x00000086


	//----- nvinfo : EIATTR_FRAME_SIZE
	.align		4
.L_6:
        /*000c*/ 	.byte	0x04, 0x11
        /*000e*/ 	.short	(.L_8 - .L_7)
	.align		4
.L_7:
        /*0010*/ 	.word	index@($__internal_2_$__cuda_sm10x_tcgen05_guardrail_trap_unallocated_columns_being_dealloced)
        /*0014*/ 	.word	0x00000000


	//----- nvinfo : EIATTR_FRAME_SIZE
	.align		4
.L_8:
        /*0018*/ 	.byte	0x04, 0x11
        /*001a*/ 	.short	(.L_10 - .L_9)
	.align		4
.L_9:
        /*001c*/ 	.word	index@($__internal_1_$__cuda_sm10x_tcgen05_guardrail_trap_phase_invalid_during_alloc)
        /*0020*/ 	.word	0x00000000


	//----- nvinfo : EIATTR_FRAME_SIZE
	.align		4
.L_10:
        /*0024*/ 	.byte	0x04, 0x11
        /*0026*/ 	.short	(.L_12 - .L_11)
	.align		4
.L_11:
        /*0028*/ 	.word	index@($__internal_0_$__cuda_sm10x_tcgen05_guardrail_trap_col_being_dealloced_not_returned_by_alloc)
        /*002c*/ 	.word	0x00000000


	//----- nvinfo : EIATTR_FRAME_SIZE
	.align		4
.L_12:
        /*0030*/ 	.byte	0x04, 0x11
        /*0032*/ 	.short	(.L_14 - .L_13)
	.align		4
.L_13:
        /*0034*/ 	.word	index@(kernel_cutlass_kernel_cudnngrouped_gemmgrouped_gemm_swiglugrouped_gemm_swiglu_quantBlockScaledContiguousGroupedGemmKernel_object_at__TiledMMA_ThrLayoutVMNK21111000_PermutationMNK____MMAAt_0)
        /*0038*/ 	.word	0x00000000


	//----- nvinfo : EIATTR_MIN_STACK_SIZE
	.align		4
.L_14:
        /*003c*/ 	.byte	0x04, 0x12
        /*003e*/ 	.short	(.L_16 - .L_15)
	.align		4
.L_15:
        /*0040*/ 	.word	index@(kernel_cutlass_kernel_cudnngrouped_gemmgrouped_gemm_swiglugrouped_gemm_swiglu_quantBlockScaledContiguousGroupedGemmKernel_object_at__TiledMMA_ThrLayoutVMNK21111000_PermutationMNK____MMAAt_0)
        /*0044*/ 	.word	0x00000000
.L_16:


//--------------------- .nv.info.kernel_cutlass_kernel_cudnngrouped_gemmgrouped_gemm_swiglugrouped_gemm_swiglu_quantBlockScaledContiguousGroupedGemmKernel_object_at__TiledMMA_ThrLayoutVMNK21111000_PermutationMNK____MMAAt_0 --------------------------
	.section	.nv.info.kernel_cutlass_kernel_cudnngrouped_gemmgrouped_gemm_swiglugrouped_gemm_swiglu_quantBlockScaledContiguousGroupedGemmKernel_object_at__TiledMMA_ThrLayoutVMNK21111000_PermutationMNK____MMAAt_0,"",@"SHT_CUDA_INFO"
	.sectionflags	@""
	.align	4


	//----- nvinfo : EIATTR_CUDA_API_VERSION
	.align		4
        /*0000*/ 	.byte	0x04, 0x37
        /*0002*/ 	.short	(.L_18 - .L_17)
.L_17:
        /*0004*/ 	.word	0x00000081


	//----- nvinfo : EIATTR_KPARAM_INFO
	.align		4
.L_18:
        /*0008*/ 	.byte	0x04, 0x17
        /*000a*/ 	.short	(.L_20 - .L_19)
.L_19:
        /*000c*/ 	.word	0x00000000
        /*0010*/ 	.short	0x000f
        /*0012*/ 	.short	0x03f8
        /*0014*/ 	.byte	0x00, 0xf0, 0x31, 0x00


	//----- nvinfo : EIATTR_KPARAM_INFO
	.align		4
.L_20:
        /*0018*/ 	.byte	0x04, 0x17
        /*001a*/ 	.short	(.L_22 - .L_21)
.L_21:
        /*001c*/ 	.word	0x00000000
        /*0020*/ 	.short	0x000e
        /*0022*/ 	.short	0x03ec
        /*0024*/ 	.byte	0x00, 0xf0, 0x31, 0x00


	//----- nvinfo : EIATTR_KPARAM_INFO
	.align		4
.L_22:
        /*0028*/ 	.byte	0x04, 0x17
        /*002a*/ 	.short	(.L_24 - .L_23)
.L_23:
        /*002c*/ 	.word	0x00000000
        /*0030*/ 	.short	0x000d
        /*0032*/ 	.short	0x03e0
        /*0034*/ 	.byte	0x00, 0xf0, 0x31, 0x00


	//----- nvinfo : EIATTR_KPARAM_INFO
	.align		4
.L_24:
        /*0038*/ 	.byte	0x04, 0x17
        /*003a*/ 	.short	(.L_26 - .L_25)
.L_25:
        /*003c*/ 	.word	0x00000000
        /*0040*/ 	.short	0x000c
        /*0042*/ 	.short	0x03d8
        /*0044*/ 	.byte	0x00, 0xf0, 0x21, 0x00


	//----- nvinfo : EIATTR_KPARAM_INFO
	.align		4
.L_26:
        /*0048*/ 	.byte	0x04, 0x17
        /*004a*/ 	.short	(.L_28 - .L_27)
.L_27:
        /*004c*/ 	.word	0x00000000
        /*0050*/ 	.short	0x000b
        /*0052*/ 	.short	0x03d0
        /*0054*/ 	.byte	0x00, 0xf0, 0x21, 0x00


	//----- nvinfo : EIATTR_KPARAM_INFO
	.align		4
.L_28:
        /*0058*/ 	.byte	0x04, 0x17
        /*005a*/ 	.short	(.L_30 - .L_29)
.L_29:
        /*005c*/ 	.word	0x00000000
        /*0060*/ 	.short	0x000a
        /*0062*/ 	.short	0x03c8
        /*0064*/ 	.byte	0x00, 0xf0, 0x21, 0x00


	//----- nvinfo : EIATTR_KPARAM_INFO
	.align		4
.L_30:
        /*0068*/ 	.byte	0x04, 0x17
        /*006a*/ 	.short	(.L_32 - .L_31)
.L_31:
        /*006c*/ 	.word	0x00000000
        /*0070*/ 	.short	0x0009
        /*0072*/ 	.short	0x03c0
        /*0074*/ 	.byte	0x00, 0xf0, 0x21, 0x00


	//----- nvinfo : EIATTR_KPARAM_INFO
	.align		4
.L_32:
        /*0078*/ 	.byte	0x04, 0x17
        /*007a*/ 	.short	(.L_34 - .L_33)
.L_33:
        /*007c*/ 	.word	0x00000000
        /*0080*/ 	.short	0x0008
        /*0082*/ 	.short	0x0340
        /*0084*/ 	.byte	0x00, 0xf0, 0x01, 0x02


	//----- nvinfo : EIATTR_KPARAM_INFO
	.align		4
.L_34:
        /*0088*/ 	.byte	0x04, 0x17
        /*008a*/ 	.short	(.L_36 - .L_35)
.L_35:
        /*008c*/ 	.word	0x00000000
        /*0090*/ 	.short	0x0007
        /*0092*/ 	.short	0x02c0
        /*0094*/ 	.byte	0x00, 0xf0, 0x01, 0x02


	//----- nvinfo : EIATTR_KPARAM_INFO
	.align		4
.L_36:
        /*0098*/ 	.byte	0x04, 0x17
        /*009a*/ 	.short	(.L_38 - .L_37)
.L_37:
        /*009c*/ 	.word	0x00000000
        /*00a0*/ 	.short	0x0006
        /*00a2*/ 	.short	0x0240
        /*00a4*/ 	.byte	0x00, 0xf0, 0x01, 0x02


	//----- nvinfo : EIATTR_KPARAM_INFO
	.align		4
.L_38:
        /*00a8*/ 	.byte	0x04, 0x17
        /*00aa*/ 	.short	(.L_40 - .L_39)
.L_39:
        /*00ac*/ 	.word	0x00000000
        /*00b0*/ 	.short	0x0005
        /*00b2*/ 	.short	0x01c0
        /*00b4*/ 	.byte	0x00, 0xf0, 0x01, 0x02


	//----- nvinfo : EIATTR_KPARAM_INFO
	.align		4
.L_40:
        /*00b8*/ 	.byte	0x04, 0x17
        /*00ba*/ 	.short	(.L_42 - .L_41)
.L_41:
        /*00bc*/ 	.word	0x00000000
        /*00c0*/ 	.short	0x0004
        /*00c2*/ 	.short	0x0140
        /*00c4*/ 	.byte	0x00, 0xf0, 0x01, 0x02


	//----- nvinfo : EIATTR_KPARAM_INFO
	.align		4
.L_42:
        /*00c8*/ 	.byte	0x04, 0x17
        /*00ca*/ 	.short	(.L_44 - .L_43)
.L_43:
        /*00cc*/ 	.word	0x00000000
        /*00d0*/ 	.short	0x0003
        /*00d2*/ 	.short	0x00c0
        /*00d4*/ 	.byte	0x00, 0xf0, 0x01, 0x02


	//----- nvinfo : EIATTR_KPARAM_INFO
	.align		4
.L_44:
        /*00d8*/ 	.byte	0x04, 0x17
        /*00da*/ 	.short	(.L_46 - .L_45)
.L_45:
        /*00dc*/ 	.word	0x00000000
        /*00e0*/ 	.short	0x0002
        /*00e2*/ 	.short	0x0040
        /*00e4*/ 	.byte	0x00, 0xf0, 0x01, 0x02


	//----- nvinfo : EIATTR_KPARAM_INFO
	.align		4
.L_46:
        /*00e8*/ 	.byte	0x04, 0x17
        /*00ea*/ 	.short	(.L_48 - .L_47)
.L_47:
        /*00ec*/ 	.word	0x00000000
        /*00f0*/ 	.short	0x0001
        /*00f2*/ 	.short	0x000c
        /*00f4*/ 	.byte	0x00, 0xf0, 0x31, 0x00


	//----- nvinfo : EIATTR_KPARAM_INFO
	.align		4
.L_48:
        /*00f8*/ 	.byte	0x04, 0x17
        /*00fa*/ 	.short	(.L_50 - .L_49)
.L_49:
        /*00fc*/ 	.word	0x00000000
        /*0100*/ 	.short	0x0000
        /*0102*/ 	.short	0x0000
        /*0104*/ 	.byte	0x00, 0xf0, 0x31, 0x00


	//----- nvinfo : EIATTR_AT_ENTRY_FRAGMENTS
	.align		4
.L_50:
        /*0108*/ 	.byte	0x04, 0x4f
        /*010a*/ 	.short	(.L_52 - .L_51)


	//   ....[0]....
.L_51:
        /*010c*/ 	.word	0x00000004


	//   ....[1]....
        /*0110*/ 	.word	0x00000005


	//----- nvinfo : EIATTR_RESERVED_SMEM_USED
	.align		4
.L_52:
        /*0114*/ 	.byte	0x01, 0x41
	.zero		2


	//----- nvinfo : EIATTR_SPARSE_MMA_MASK
	.align		4
        /*0118*/ 	.byte	0x03, 0x50
        /*011a*/ 	.short	0x0000


	//----- nvinfo : EIATTR_TCGEN05_2CTA_USED
	.align		4
        /*011c*/ 	.byte	0x01, 0x52
	.zero		2


	//----- nvinfo : EIATTR_MAXREG_COUNT
	.align		4
        /*0120*/ 	.byte	0x03, 0x1b
        /*0122*/ 	.short	0x00ff


	//----- nvinfo : EIATTR_NUM_BARRIERS
	.align		4
        /*0124*/ 	.byte	0x02, 0x4c
        /*0126*/ 	.byte	0x05
	.zero		1


	//----- nvinfo : EIATTR_INT_WARP_WIDE_INSTR_OFFSETS
	.align		4
        /*0128*/ 	.byte	0x04, 0x31
        /*012a*/ 	.short	(.L_54 - .L_53)


	//   ....[0]....
.L_53:
        /*012c*/ 	.word	0x00005320


	//   ....[1]....
        /*0130*/ 	.word	0x000053a0


	//   ....[2]....
        /*0134*/ 	.word	0x000053c0


	//----- nvinfo : EIATTR_COOP_GROUP_MASK_REGIDS
	.align		4
.L_54:
        /*0138*/ 	.byte	0x04, 0x29
        /*013a*/ 	.short	(.L_56 - .L_55)


	//   ....[0]....
.L_55:
        /*013c*/ 	.word	0xffffffff


	//   ....[1]....
        /*0140*/ 	.word	0xffffffff


	//   ....[2]....
        /*0144*/ 	.word	0xffffffff


	//   ....[3]....
        /*0148*/ 	.word	0xffffffff


	//   ....[4]....
        /*014c*/ 	.word	0xffffffff


	//   ....[5]....
        /*0150*/ 	.word	0xffffffff


	//   ....[6]....
        /*0154*/ 	.word	0xffffffff


	//   ....[7]....
        /*0158*/ 	.word	0xffffffff


	//   ....[8]....
        /*015c*/ 	.word	0xffffffff


	//   ....[9]....
        /*0160*/ 	.word	0xffffffff


	//   ....[10]....
        /*0164*/ 	.word	0xffffffff


	//   ....[11]....
        /*0168*/ 	.word	0xffffffff


	//----- nvinfo : EIATTR_COOP_GROUP_INSTR_OFFSETS
	.align		4
.L_56:
        /*016c*/ 	.byte	0x04, 0x28
        /*016e*/ 	.short	(.L_58 - .L_57)


	//   ....[0]....
.L_57:
        /*0170*/ 	.word	0x00000140


	//   ....[1]....
        /*0174*/ 	.word	0x00000440


	//   ....[2]....
        /*0178*/ 	.word	0x000005b0


	//   ....[3]....
        /*017c*/ 	.word	0x00000830


	//   ....[4]....
        /*0180*/ 	.word	0x00000bc0


	//   ....[5]....
        /*0184*/ 	.word	0x00000e90


	//   ....[6]....
        /*0188*/ 	.word	0x00000ef0


	//   ....[7]....
        /*018c*/ 	.word	0x00002d10


	//   ....[8]....
        /*0190*/ 	.word	0x00003320


	//   ....[9]....
        /*0194*/ 	.word	0x00004e80


	//   ....[10]....
        /*0198*/ 	.word	0x000051a0


	//   ....[11]....
        /*019c*/ 	.word	0x00005460


	//----- nvinfo : EIATTR_VRC_CTA_INIT_COUNT
	.align		4
.L_58:
        /*01a0*/ 	.byte	0x02, 0x4a
        /*01a2*/ 	.byte	0x80
	.zero		1


	//----- nvinfo : EIATTR_MBARRIER_INSTR_OFFSETS
	.align		4
        /*01a4*/ 	.byte	0x04, 0x39
        /*01a6*/ 	.short	(.L_60 - .L_59)


	//   ....[0]....
.L_59:
        /*01a8*/ 	.word	0x00000350
        /*01ac*/ 	.word	0x000000ff
        /*01b0*/ 	.word	0x00000000
        /*01b4*/ 	.short	0x0100
        /*01b6*/ 	.byte	0x06
	.zero		1


	//   ....[1]....
        /*01b8*/ 	.word	0x00000360
        /*01bc*/ 	.word	0x000000ff
        /*01c0*/ 	.word	0x00000008
        /*01c4*/ 	.short	0x0100
        /*01c6*/ 	.byte	0x06
	.zero		1


	//   ....[2]....
        /*01c8*/ 	.word	0x00000370
        /*01cc*/ 	.word	0x000000ff
        /*01d0*/ 	.word	0x00000010
        /*01d4*/ 	.short	0x0100
        /*01d6*/ 	.byte	0x06
	.zero		1


	//   ....[3]....
        /*01d8*/ 	.word	0x00000380
        /*01dc*/ 	.word	0x000000ff
        /*01e0*/ 	.word	0x00000018
        /*01e4*/ 	.short	0x0100
        /*01e6*/ 	.byte	0x06
	.zero		1


	//   ....[4]....
        /*01e8*/ 	.word	0x00000390
        /*01ec*/ 	.word	0x000000ff
        /*01f0*/ 	.word	0x00000020
        /*01f4*/ 	.short	0x0100
        /*01f6*/ 	.byte	0x06
	.zero		1


	//   ....[5]....
        /*01f8*/ 	.word	0x000003a0
        /*01fc*/ 	.word	0x000000ff
        /*0200*/ 	.word	0x00000028
        /*0204*/ 	.short	0x0100
        /*0206*/ 	.byte	0x06
	.zero		1


	//   ....[6]....
        /*0208*/ 	.word	0x000003b0
        /*020c*/ 	.word	0x000000ff
        /*0210*/ 	.word	0x00000030
        /*0214*/ 	.short	0x0100
        /*0216*/ 	.byte	0x06
	.zero		1


	//   ....[7]....
        /*0218*/ 	.word	0x000003c0
        /*021c*/ 	.word	0x000000ff
        /*0220*/ 	.word	0x00000038
        /*0224*/ 	.short	0x0100
        /*0226*/ 	.byte	0x06
	.zero		1


	//   ....[8]....
        /*0228*/ 	.word	0x000003d0
        /*022c*/ 	.word	0x000000ff
        /*0230*/ 	.word	0x00000040
        /*0234*/ 	.short	0x0100
        /*0236*/ 	.byte	0x06
	.zero		1


	//   ....[9]....
        /*0238*/ 	.word	0x000003e0
        /*023c*/ 	.word	0x000000ff
        /*0240*/ 	.word	0x00000048
        /*0244*/ 	.short	0x0100
        /*0246*/ 	.byte	0x06
	.zero		1


	//   ....[10]....
        /*0248*/ 	.word	0x00000550
        /*024c*/ 	.word	0x000000ff
        /*0250*/ 	.word	0x00000050
        /*0254*/ 	.short	0x0100
        /*0256*/ 	.byte	0x07
	.zero		1


	//   ....[11]....
        /*0258*/ 	.word	0x00000560
        /*025c*/ 	.word	0x000000ff
        /*0260*/ 	.word	0x00000058
        /*0264*/ 	.short	0x0100
        /*0266*/ 	.byte	0x07
	.zero		1


	//   ....[12]....
        /*0268*/ 	.word	0x000006d0
        /*026c*/ 	.word	0x000000ff
        /*0270*/ 	.word	0x00000060
        /*0274*/ 	.short	0x0100
        /*0276*/ 	.byte	0x07
	.zero		1


	//   ....[13]....
        /*0278*/ 	.word	0x000006e0
        /*027c*/ 	.word	0x000000ff
        /*0280*/ 	.word	0x00000068
        /*0284*/ 	.short	0x0100
        /*0286*/ 	.byte	0x07
	.zero		1


	//   ....[14]....
        /*0288*/ 	.word	0x000006f0
        /*028c*/ 	.word	0x000000ff
        /*0290*/ 	.word	0x00000070
        /*0294*/ 	.short	0x0100
        /*0296*/ 	.byte	0x07
	.zero		1


	//   ....[15]....
        /*0298*/ 	.word	0x00000700
        /*029c*/ 	.word	0x000000ff
        /*02a0*/ 	.word	0x00000078
        /*02a4*/ 	.short	0x0100
        /*02a6*/ 	.byte	0x07
	.zero		1


	//   ....[16]....
        /*02a8*/ 	.word	0x000007d0
        /*02ac*/ 	.word	0x000000ff
        /*02b0*/ 	.word	0x00000080
        /*02b4*/ 	.short	0x0100
        /*02b6*/ 	.byte	0x06
	.zero		1


	//   ....[17]....
        /*02b8*/ 	.word	0x00000f50
        /*02bc*/ 	.word	0x0000000e
        /*02c0*/ 	.word	0x00000070
        /*02c4*/ 	.short	0x010a
        /*02c6*/ 	.byte	0xff
	.zero		1


	//   ....[18]....
        /*02c8*/ 	.word	0x00001030
        /*02cc*/ 	.word	0x0000000e
        /*02d0*/ 	.word	0x00000060
        /*02d4*/ 	.short	0x0101
        /*02d6*/ 	.byte	0xff
	.zero		1


	//   ....[19]....
        /*02d8*/ 	.word	0x00001260
        /*02dc*/ 	.word	0x00000002
        /*02e0*/ 	.word	0x00000070
        /*02e4*/ 	.short	0x010a
        /*02e6*/ 	.byte	0xff
	.zero		1


	//   ....[20]....
        /*02e8*/ 	.word	0x00001380
        /*02ec*/ 	.word	0x00000002
        /*02f0*/ 	.word	0x00000060
        /*02f4*/ 	.short	0x0101
        /*02f6*/ 	.byte	0xff
	.zero		1


	//   ....[21]....
        /*02f8*/ 	.word	0x00001390
        /*02fc*/ 	.word	0x00000003
        /*0300*/ 	.word	0x00000070
        /*0304*/ 	.short	0x010a
        /*0306*/ 	.byte	0xff
	.zero		1


	//   ....[22]....
        /*0308*/ 	.word	0x00001420
        /*030c*/ 	.word	0x000000ff
        /*0310*/ 	.word	0x00000060
        /*0314*/ 	.short	0x010a
        /*0316*/ 	.byte	0x22
	.zero		1


	//   ....[23]....
        /*0318*/ 	.word	0x000014a0
        /*031c*/ 	.word	0x000000ff
        /*0320*/ 	.word	0x00000070
        /*0324*/ 	.short	0x0101
        /*0326*/ 	.byte	0x22
	.zero		1


	//   ....[24]....
        /*0328*/ 	.word	0x000015b0
        /*032c*/ 	.word	0x000000ff
        /*0330*/ 	.word	0x00000028
        /*0334*/ 	.short	0x010a
        /*0336*/ 	.byte	0x06
	.zero		1


	//   ....[25]....
        /*0338*/ 	.word	0x00001770
        /*033c*/ 	.word	0x000000ff
        /*0340*/ 	.word	0x00000028
        /*0344*/ 	.short	0x010a
        /*0346*/ 	.byte	0x05
	.zero		1


	//   ....[26]....
        /*0348*/ 	.word	0x000019e0
        /*034c*/ 	.word	0x000000ff
        /*0350*/ 	.word	0x00000028
        /*0354*/ 	.short	0x010a
        /*0356*/ 	.byte	0x21
	.zero		1


	//   ....[27]....
        /*0358*/ 	.word	0x00001a20
        /*035c*/ 	.word	0x00000003
        /*0360*/ 	.word	0x00000060
        /*0364*/ 	.short	0x010a
        /*0366*/ 	.byte	0xff
	.zero		1


	//   ....[28]....
        /*0368*/ 	.word	0x00001ac0
        /*036c*/ 	.word	0x00000003
        /*0370*/ 	.word	0x00000070
        /*0374*/ 	.short	0x0101
        /*0376*/ 	.byte	0xff
	.zero		1


	//   ....[29]....
        /*0378*/ 	.word	0x00001c80
        /*037c*/ 	.word	0x000000ff
        /*0380*/ 	.word	0x00000028
        /*0384*/ 	.short	0x010a
        /*0386*/ 	.byte	0x05
	.zero		1


	//   ....[30]....
        /*0388*/ 	.word	0x00001d60
        /*038c*/ 	.word	0x000000ff
        /*0390*/ 	.word	0x00000060
        /*0394*/ 	.short	0x010a
        /*0396*/ 	.byte	0x0c
	.zero		1


	//   ....[31]....
        /*0398*/ 	.word	0x00001df0
        /*039c*/ 	.word	0x000000ff
        /*03a0*/ 	.word	0x00000070
        /*03a4*/ 	.short	0x0101
        /*03a6*/ 	.byte	0x0c
	.zero		1


	//   ....[32]....
        /*03a8*/ 	.word	0x000022d0
        /*03ac*/ 	.word	0x000000ff
        /*03b0*/ 	.word	0x00000000
        /*03b4*/ 	.short	0x010a
        /*03b6*/ 	.byte	0x19
	.zero		1


	//   ....[33]....
        /*03b8*/ 	.word	0x000022e0
        /*03bc*/ 	.word	0x000000ff
        /*03c0*/ 	.word	0x00000058
        /*03c4*/ 	.short	0x010a
        /*03c6*/ 	.byte	0x0c
	.zero		1


	//   ....[34]....
        /*03c8*/ 	.word	0x00002330
        /*03cc*/ 	.word	0x000000ff
        /*03d0*/ 	.word	0x00000058
        /*03d4*/ 	.short	0x010a
        /*03d6*/ 	.byte	0x0c
	.zero		1


	//   ....[35]....
        /*03d8*/ 	.word	0x00002580
        /*03dc*/ 	.word	0x000000ff
        /*03e0*/ 	.word	0x00000000
        /*03e4*/ 	.short	0x010a
        /*03e6*/ 	.byte	0x0d
	.zero		1


	//   ....[36]....
        /*03e8*/ 	.word	0x00002790
        /*03ec*/ 	.word	0x000000ff
        /*03f0*/ 	.word	0x00000000
        /*03f4*/ 	.short	0x010a
        /*03f6*/ 	.byte	0x10
	.zero		1


	//   ....[37]....
        /*03f8*/ 	.word	0x00002820
        /*03fc*/ 	.word	0x000000ff
        /*0400*/ 	.word	0x00000058
        /*0404*/ 	.short	0x010a
        /*0406*/ 	.byte	0x0c
	.zero		1


	//   ....[38]....
        /*0408*/ 	.word	0x00002840
        /*040c*/ 	.word	0x00000002
        /*0410*/ 	.word	0x00000060
        /*0414*/ 	.short	0x010a
        /*0416*/ 	.byte	0xff
	.zero		1


	//   ....[39]....
        /*0418*/ 	.word	0x000028f0
        /*041c*/ 	.word	0x00000002
        /*0420*/ 	.word	0x00000070
        /*0424*/ 	.short	0x0101
        /*0426*/ 	.byte	0xff
	.zero		1


	//   ....[40]....
        /*0428*/ 	.word	0x000029a0
        /*042c*/ 	.word	0x00000000
        /*0430*/ 	.word	0x00000058
        /*0434*/ 	.short	0x010a
        /*0436*/ 	.byte	0xff
	.zero		1


	//   ....[41]....
        /*0438*/ 	.word	0x000029e0
        /*043c*/ 	.word	0x00000000
        /*0440*/ 	.word	0x00000058
        /*0444*/ 	.short	0x010a
        /*0446*/ 	.byte	0xff
	.zero		1


	//   ....[42]....
        /*0448*/ 	.word	0x00002ae0
        /*044c*/ 	.word	0x000000ff
        /*0450*/ 	.word	0x00000080
        /*0454*/ 	.short	0x0100
        /*0456*/ 	.byte	0x05
	.zero		1


	//   ....[43]....
        /*0458*/ 	.word	0x00002bd0
        /*045c*/ 	.word	0x000000ff
        /*0460*/ 	.word	0x00000080
        /*0464*/ 	.short	0x0100
        /*0466*/ 	.byte	0x05
	.zero		1


	//   ....[44]....
        /*0468*/ 	.word	0x00002cc0
        /*046c*/ 	.word	0x000000ff
        /*0470*/ 	.word	0x00000080
        /*0474*/ 	.short	0x0100
        /*0476*/ 	.byte	0x05
	.zero		1


	//   ....[45]....
        /*0478*/ 	.word	0x00002f90
        /*047c*/ 	.word	0x00000003
        /*0480*/ 	.word	0x00000000
        /*0484*/ 	.short	0x010a
        /*0486*/ 	.byte	0xff
	.zero		1


	//   ....[46]....
        /*0488*/ 	.word	0x00002fb0
        /*048c*/ 	.word	0x00000003
        /*0490*/ 	.word	0x00000000
        /*0494*/ 	.short	0x010a
        /*0496*/ 	.byte	0xff
	.zero		1


	//   ....[47]....
        /*0498*/ 	.word	0x00003190
        /*049c*/ 	.word	0x00000003
        /*04a0*/ 	.word	0x00000000
        /*04a4*/ 	.short	0x010a
        /*04a6*/ 	.byte	0xff
	.zero		1


	//   ....[48]....
        /*04a8*/ 	.word	0x000031b0
        /*04ac*/ 	.word	0x00000003
        /*04b0*/ 	.word	0x00000000
        /*04b4*/ 	.short	0x010a
        /*04b6*/ 	.byte	0xff
	.zero		1


	//   ....[49]....
        /*04b8*/ 	.word	0x000032a0
        /*04bc*/ 	.word	0x00000003
        /*04c0*/ 	.word	0x00000000
        /*04c4*/ 	.short	0x0101
        /*04c6*/ 	.byte	0xff
	.zero		1


	//   ....[50]....
        /*04c8*/ 	.word	0x00003390
        /*04cc*/ 	.word	0x00000057
        /*04d0*/ 	.word	0x00000060
        /*04d4*/ 	.short	0x010a
        /*04d6*/ 	.byte	0xff
	.zero		1


	//   ....[51]....
        /*04d8*/ 	.word	0x000033f0
        /*04dc*/ 	.word	0x00000057
        /*04e0*/ 	.word	0x00000070
        /*04e4*/ 	.short	0x0101
        /*04e6*/ 	.byte	0xff
	.zero		1


	//   ....[52]....
        /*04e8*/ 	.word	0x00003830
        /*04ec*/ 	.word	0x00000057
        /*04f0*/ 	.word	0x00000050
        /*04f4*/ 	.short	0x010a
        /*04f6*/ 	.byte	0xff
	.zero		1


	//   ....[53]....
        /*04f8*/ 	.word	0x00003d00
        /*04fc*/ 	.word	0x00000068
        /*0500*/ 	.word	0x00000000
        /*0504*/ 	.short	0x0101
        /*0506*/ 	.byte	0xff
	.zero		1


	//   ....[54]....
        /*0508*/ 	.word	0x00004e40
        /*050c*/ 	.word	0x00000003
        /*0510*/ 	.word	0x00000060
        /*0514*/ 	.short	0x010a
        /*0516*/ 	.byte	0xff
	.zero		1


	//   ....[55]....
        /*0518*/ 	.word	0x00004ef0
        /*051c*/ 	.word	0x00000003
        /*0520*/ 	.word	0x00000070
        /*0524*/ 	.short	0x0101
        /*0526*/ 	.byte	0xff
	.zero		1


	//   ....[56]....
        /*0528*/ 	.word	0x00005150
        /*052c*/ 	.word	0x00000003
        /*0530*/ 	.word	0x00000000
        /*0534*/ 	.short	0x0101
        /*0536*/ 	.byte	0xff
	.zero		1


	//   ....[57]....
        /*0538*/ 	.word	0x00005160
        /*053c*/ 	.word	0x00000057
        /*0540*/ 	.word	0x00000080
        /*0544*/ 	.short	0x010a
        /*0546*/ 	.byte	0xff
	.zero		1


	//   ....[58]....
        /*0548*/ 	.word	0x00005500
        /*054c*/ 	.word	0x00000057
        /*0550*/ 	.word	0x00000080
        /*0554*/ 	.short	0x0100
        /*0556*/ 	.byte	0xff
	.zero		1


	//   ....[59]....
        /*0558*/ 	.word	0x00005560
        /*055c*/ 	.word	0x0000000e
        /*0560*/ 	.word	0x00000070
        /*0564*/ 	.short	0x010a
        /*0566*/ 	.byte	0xff
	.zero		1


	//   ....[60]....
        /*0568*/ 	.word	0x000055c0
        /*056c*/ 	.word	0x00000002
        /*0570*/ 	.word	0x00000070
        /*0574*/ 	.short	0x010a
        /*0576*/ 	.byte	0xff
	.zero		1


	//   ....[61]....
        /*0578*/ 	.word	0x00005620
        /*057c*/ 	.word	0x00000003
        /*0580*/ 	.word	0x00000070
        /*0584*/ 	.short	0x010a
        /*0586*/ 	.byte	0xff
	.zero		1


	//   ....[62]....
        /*0588*/ 	.word	0x00005680
        /*058c*/ 	.word	0x00000000
        /*0590*/ 	.word	0x00000060
        /*0594*/ 	.short	0x010a
        /*0596*/ 	.byte	0xff
	.zero		1


	//   ....[63]....
        /*0598*/ 	.word	0x00005700
        /*059c*/ 	.word	0x00000000
        /*05a0*/ 	.word	0x00000028
        /*05a4*/ 	.short	0x010a
        /*05a6*/ 	.byte	0xff
	.zero		1


	//   ....[64]....
        /*05a8*/ 	.word	0x00005760
        /*05ac*/ 	.word	0x00000003
        /*05b0*/ 	.word	0x00000060
        /*05b4*/ 	.short	0x010a
        /*05b6*/ 	.byte	0xff
	.zero		1


	//   ....[65]....
        /*05b8*/ 	.word	0x000057e0
        /*05bc*/ 	.word	0x00000000
        /*05c0*/ 	.word	0x00000028
        /*05c4*/ 	.short	0x010a
        /*05c6*/ 	.byte	0xff
	.zero		1


	//   ....[66]....
        /*05c8*/ 	.word	0x00005840
        /*05cc*/ 	.word	0x00000002
        /*05d0*/ 	.word	0x00000060
        /*05d4*/ 	.short	0x010a
        /*05d6*/ 	.byte	0xff
	.zero		1


	//   ....[67]....
        /*05d8*/ 	.word	0x000058c0
        /*05dc*/ 	.word	0x00000000
        /*05e0*/ 	.word	0x00000058
        /*05e4*/ 	.short	0x010a
        /*05e6*/ 	.byte	0xff
	.zero		1


	//   ....[68]....
        /*05e8*/ 	.word	0x00005940
        /*05ec*/ 	.word	0x00000000
        /*05f0*/ 	.word	0x00000000
        /*05f4*/ 	.short	0x010a
        /*05f6*/ 	.byte	0xff
	.zero		1


	//   ....[69]....
        /*05f8*/ 	.word	0x000059b0
        /*05fc*/ 	.word	0x00000002
        /*0600*/ 	.word	0x00000060
        /*0604*/ 	.short	0x010a
        /*0606*/ 	.byte	0xff
	.zero		1


	//   ....[70]....
        /*0608*/ 	.word	0x00005a10
        /*060c*/ 	.word	0x00000003
        /*0610*/ 	.word	0x00000000
        /*0614*/ 	.short	0x010a
        /*0616*/ 	.byte	0xff
	.zero		1


	//   ....[71]....
        /*0618*/ 	.word	0x00005a70
        /*061c*/ 	.word	0x00000003
        /*0620*/ 	.word	0x00000000
        /*0624*/ 	.short	0x010a
        /*0626*/ 	.byte	0xff
	.zero		1


	//   ....[72]....
        /*0628*/ 	.word	0x00005ac0
        /*062c*/ 	.word	0x00000057
        /*0630*/ 	.word	0x00000060
        /*0634*/ 	.short	0x010a
        /*0636*/ 	.byte	0xff
	.zero		1


	//   ....[73]....
        /*0638*/ 	.word	0x00005b20
        /*063c*/ 	.word	0x00000057
        /*0640*/ 	.word	0x00000050
        /*0644*/ 	.short	0x010a
        /*0646*/ 	.byte	0xff
	.zero		1


	//   ....[74]....
        /*0648*/ 	.word	0x00005b80
        /*064c*/ 	.word	0x00000003
        /*0650*/ 	.word	0x00000060
        /*0654*/ 	.short	0x010a
        /*0656*/ 	.byte	0xff
	.zero		1


	//   ....[75]....
        /*0658*/ 	.word	0x00005bd0
        /*065c*/ 	.word	0x00000057
        /*0660*/ 	.word	0x00000080
        /*0664*/ 	.short	0x010a
        /*0666*/ 	.byte	0xff
	.zero		1


	//----- nvinfo : EIATTR_NUM_MBARRIERS
	.align		4
.L_60:
        /*0668*/ 	.byte	0x03, 0x38
        /*066a*/ 	.short	0x0015


	//----- nvinfo : EIATTR_EXIT_INSTR_OFFSETS
	.align		4
        /*066c*/ 	.byte	0x04, 0x1c
        /*066e*/ 	.short	(.L_62 - .L_61)


	//   ....[0]....
.L_61:
        /*0670*/ 	.word	0x00005540


	//----- nvinfo : EIATTR_MAX_THREADS
	.align		4
.L_62:
        /*0674*/ 	.byte	0x04, 0x05
        /*0676*/ 	.short	(.L_64 - .L_63)
.L_63:
        /*0678*/ 	.word	0x000000e0
        /*067c*/ 	.word	0x00000001
        /*0680*/ 	.word	0x00000001


	//----- nvinfo : EIATTR_CRS_STACK_SIZE
	.align		4
.L_64:
        /*0684*/ 	.byte	0x04, 0x1e
        /*0686*/ 	.short	(.L_66 - .L_65)
.L_65:
        /*0688*/ 	.word	0x00000000


	//----- nvinfo : EIATTR_CBANK_PARAM_SIZE
	.align		4
.L_66:
        /*068c*/ 	.byte	0x03, 0x19
        /*068e*/ 	.short	0x0404


	//----- nvinfo : EIATTR_PARAM_CBANK
	.align		4
        /*0690*/ 	.byte	0x04, 0x0a
        /*0692*/ 	.short	(.L_68 - .L_67)
	.align		4
.L_67:
        /*0694*/ 	.word	index@(.nv.constant0.kernel_cutlass_kernel_cudnngrouped_gemmgrouped_gemm_swiglugrouped_gemm_swiglu_quantBlockScaledContiguousGroupedGemmKernel_object_at__TiledMMA_ThrLayoutVMNK21111000_PermutationMNK____MMAAt_0)
        /*0698*/ 	.short	0x0380
        /*069a*/ 	.short	0x0404


	//----- nvinfo : EIATTR_SW_WAR
	.align		4
.L_68:
        /*069c*/ 	.byte	0x04, 0x36
        /*069e*/ 	.short	(.L_70 - .L_69)
.L_69:
        /*06a0*/ 	.word	0x00000008
.L_70:


//--------------------- .nv.compat                --------------------------
	.section	.nv.compat,"",@"SHT_CUDA_COMPAT_INFO"
	.align	4
        /*0000*/ 	.byte	0x02, 0x02, 0x02, 0x00, 0x02, 0x05, 0x05, 0x00, 0x02, 0x03, 0x01, 0x00, 0x02, 0x06, 0x01, 0x00


//--------------------- .nv.callgraph             --------------------------
	.section	.nv.callgraph,"",@"SHT_CUDA_CALLGRAPH"
	.align	4
	.sectionentsize	8
	.align		4
        /*0000*/ 	.word	0x00000000
	.align		4
        /*0004*/ 	.word	0xffffffff
	.align		4
        /*0008*/ 	.word	0x00000000
	.align		4
        /*000c*/ 	.word	0xfffffffe
	.align		4
        /*0010*/ 	.word	0x00000000
	.align		4
        /*0014*/ 	.word	0xfffffffd
	.align		4
        /*0018*/ 	.word	0x00000000
	.align		4
        /*001c*/ 	.word	0xfffffffc


//--------------------- .text.kernel_cutlass_kernel_cudnngrouped_gemmgrouped_gemm_swiglugrouped_gemm_swiglu_quantBlockScaledContiguousGroupedGemmKernel_object_at__TiledMMA_ThrLayoutVMNK21111000_PermutationMNK____MMAAt_0 --------------------------
	.section	.text.kernel_cutlass_kernel_cudnngrouped_gemmgrouped_gemm_swiglugrouped_gemm_swiglu_quantBlockScaledContiguousGroupedGemmKernel_object_at__TiledMMA_ThrLayoutVMNK21111000_PermutationMNK____MMAAt_0,"ax",@progbits
	.align	128
        .global         kernel_cutlass_kernel_cudnngrouped_gemmgrouped_gemm_swiglugrouped_gemm_swiglu_quantBlockScaledContiguousGroupedGemmKernel_object_at__TiledMMA_ThrLayoutVMNK21111000_PermutationMNK____MMAAt_0
        .type           kernel_cutlass_kernel_cudnngrouped_gemmgrouped_gemm_swiglugrouped_gemm_swiglu_quantBlockScaledContiguousGroupedGemmKernel_object_at__TiledMMA_ThrLayoutVMNK21111000_PermutationMNK____MMAAt_0,@function
        .size           kernel_cutlass_kernel_cudnngrouped_gemmgrouped_gemm_swiglugrouped_gemm_swiglu_quantBlockScaledContiguousGroupedGemmKernel_object_at__TiledMMA_ThrLayoutVMNK21111000_PermutationMNK____MMAAt_0,(.L_x_116 - kernel_cutlass_kernel_cudnngrouped_gemmgrouped_gemm_swiglugrouped_gemm_swiglu_quantBlockScaledContiguousGroupedGemmKernel_object_at__TiledMMA_ThrLayoutVMNK21111000_PermutationMNK____MMAAt_0)
        .other          kernel_cutlass_kernel_cudnngrouped_gemmgrouped_gemm_swiglugrouped_gemm_swiglu_quantBlockScaledContiguousGroupedGemmKernel_object_at__TiledMMA_ThrLayoutVMNK21111000_PermutationMNK____MMAAt_0,@"STO_CUDA_ENTRY STV_DEFAULT"
kernel_cutlass_kernel_cudnngrouped_gemmgrouped_gemm_swiglugrouped_gemm_swiglu_quantBlockScaledContiguousGroupedGemmKernel_object_at__TiledMMA_ThrLayoutVMNK21111000_PermutationMNK____MMAAt_0:
.text.kernel_cutlass_kernel_cudnngrouped_gemmgrouped_gemm_swiglugrouped_gemm_swiglu_quantBlockScaledContiguousGroupedGemmKernel_object_at__TiledMMA_ThrLayoutVMNK21111000_PermutationMNK____MMAAt_0:
[----:B------:R-:W1:Y:S01]  /*0000*/  LDC R1, c[0x0][0x37c] ;  /* 0x0000df00ff017b82 */ /* 0x000e620000000800 */
[----:B------:R-:W2:Y:S01]  /*0010*/  S2R R3, SR_TID.Y ;  /* 0x0000000000037919 */ /* 0x000ea20000002200 */
[----:B------:R-:W3:Y:S06]  /*0020*/  LDCU UR5, c[0x0][0x360] ;  /* 0x00006c00ff0577ac */ /* 0x000eec0008000800 */
[----:B------:R-:W4:Y:S01]  /*0030*/  S2UR UR23, SR_CTAID.X ;  /* 0x00000000001779c3 */ /* 0x000f220000002500 */
[----:B------:R-:W2:Y:S01]  /*0040*/  S2R R0, SR_TID.Z ;  /* 0x0000000000007919 */ /* 0x000ea20000002300 */
[----:B------:R-:W2:Y:S01]  /*0050*/  LDCU UR4, c[0x0][0x364] ;  /* 0x00006c80ff0477ac */ /* 0x000ea20008000800 */
[----:B------:R-:W3:Y:S01]  /*0060*/  S2R R106, SR_TID.X ;  /* 0x00000000006a7919 */ /* 0x000ee20000002100 */
[----:B------:R-:W5:Y:S01]  /*0070*/  LDCU.U8 UR8, c[0x0][0x382] ;  /* 0x00007040ff0877ac */ /* 0x000f620008000000 */
[----:B------:R-:W4:Y:S01]  /*0080*/  LDCU.U8 UR7, c[0x0][0x381] ;  /* 0x00007020ff0777ac */ /* 0x000f220008000000 */
[----:B------:R-:W4:Y:S02]  /*0090*/  LDCU UR6, c[0x0][0x36c] ;  /* 0x00006d80ff0677ac */ /* 0x000f240008000800 */
[----:B----4-:R-:W-:-:S02]  /*00a0*/  ULOP3.LUT UR23, UR23, 0x1, URZ, 0xc0, !UPT ;  /* 0x0000000117177892 */ /* 0x010fc4000f8ec0ff */
[----:B-----5:R-:W-:Y:S02]  /*00b0*/  ULOP3.LUT UR8, UR8, 0x1, URZ, 0xc0, !UPT ;  /* 0x0000000108087892 */ /* 0x020fe4000f8ec0ff */
[----:B------:R-:W-:Y:S02]  /*00c0*/  ULOP3.LUT UR7, UR7, 0x1, URZ, 0xc0, !UPT ;  /* 0x0000000107077892 */ /* 0x000fe4000f8ec0ff */
[----:B------:R-:W-:Y:S02]  /*00d0*/  UISETP.NE.U32.AND UP6, UPT, UR8, 0x1, UPT ;  /* 0x000000010800788c */ /* 0x000fe4000bfc5070 */
[----:B------:R-:W-:Y:S01]  /*00e0*/  UISETP.EQ.U32.AND UP3, UPT, UR6, 0x1, UPT ;  /* 0x000000010600788c */ /* 0x000fe2000bf62070 */
[----:B--2---:R-:W-:Y:S01]  /*00f0*/  IMAD R3, R0, UR4, R3 ;  /* 0x0000000400037c24 */ /* 0x004fe2000f8e0203 */
[----:B------:R-:W2:Y:S01]  /*0100*/  S2UR UR4, SR_CgaCtaId ;  /* 0x00000000000479c3 */ /* 0x000ea20000008800 */
[----:B------:R-:W-:Y:S02]  /*0110*/  UISETP.NE.U32.AND UP5, UPT, UR7, 0x1, UPT ;  /* 0x000000010700788c */ /* 0x000fe4000bfa5070 */
[----:B---3--:R-:W-:-:S05]  /*0120*/  IMAD R124, R3, UR5, R106 ;  /* 0x00000005037c7c24 */ /* 0x008fca000f8e026a */
[----:B------:R-:W-:-:S06]  /*0130*/  SHF.R.U32.HI R124, RZ, 0x5, R124 ;  /* 0x00000005ff7c7819 */ /* 0x000fcc000001167c */
[----:B------:R-:W3:Y:S02]  /*0140*/  SHFL.IDX PT, R124, R124, RZ, 0x1f ;  /* 0x00001fff7c7c7589 */ /* 0x000ee400000e0000 */
[C---:B---3--:R-:W-:Y:S02]  /*0150*/  R2UR UR5, R124.reuse ;  /* 0x000000007c0572ca */ /* 0x048fe400000e0000 */
[----:B------:R-:W-:-:S11]  /*0160*/  ISETP.NE.AND P0, PT, R124, 0x5, PT ;  /* 0x000000057c00780c */ /* 0x000fd60003f05270 */
[----:B------:R-:W-:Y:S02]  /*0170*/  UISETP.NE.AND UP4, UPT, UR5, URZ, UPT ;  /* 0x000000ff0500728c */ /* 0x000fe4000bf85270 */
[----:B-12---:R-:W-:Y:S09]  /*0180*/  @P0 BRA `(.L_x_0) ;  /* 0x0000000000500947 */ /* 0x006ff20003800000 */
[----:B------:R-:W1:Y:S02]  /*0190*/  LDCU.64 UR6, c[0x0][0x348] ;  /* 0x00006900ff0677ac */ /* 0x000e640008000a00 */
[----:B-1----:R-:W-:Y:S02]  /*01a0*/  UIADD3 UR16, UP2, UPT, UR6, 0x40, URZ ;  /* 0x0000004006107890 */ /* 0x002fe4000ff5e0ff */
[----:B------:R-:W-:Y:S02]  /*01b0*/  UIADD3 UR14, UP1, UPT, UR6, 0xc0, URZ ;  /* 0x000000c0060e7890 */ /* 0x000fe4000ff3e0ff */
[----:B------:R-:W-:Y:S02]  /*01c0*/  UIADD3 UR12, UP0, UPT, UR6, 0x140, URZ ;  /* 0x00000140060c7890 */ /* 0x000fe4000ff1e0ff */
[----:B------:R-:W-:Y:S02]  /*01d0*/  UIADD3.X UR17, UPT, UPT, URZ, UR7, URZ, UP2, !UPT ;  /* 0x00000007ff117290 */ /* 0x000fe400097fe4ff */
[----:B------:R-:W-:-:S02]  /*01e0*/  UIADD3 UR10, UP2, UPT, UR6, 0x1c0, URZ ;  /* 0x000001c0060a7890 */ /* 0x000fc4000ff5e0ff */
[----:B------:R-:W-:Y:S02]  /*01f0*/  UIADD3.X UR15, UPT, UPT, URZ, UR7, URZ, UP1, !UPT ;  /* 0x00000007ff0f7290 */ /* 0x000fe40008ffe4ff */
[----:B------:R-:W-:Y:S02]  /*0200*/  UIADD3 UR8, UP1, UPT, UR6, 0x240, URZ ;  /* 0x0000024006087890 */ /* 0x000fe4000ff3e0ff */
[----:B------:R-:W-:Y:S01]  /*0210*/  UIADD3.X UR13, UPT, UPT, URZ, UR7, URZ, UP0, !UPT ;  /* 0x00000007ff0d7290 */ /* 0x000fe200087fe4ff */
[----:B------:R1:W-:Y:S01]  /*0220*/  UTMACCTL.PF [UR16] ;  /* 0x00000000100079b9 */ /* 0x0003e20008040000 */
[----:B------:R-:W-:-:S03]  /*0230*/  UIADD3 UR6, UP0, UPT, UR6, 0x2c0, URZ ;  /* 0x000002c006067890 */ /* 0x000fc6000ff1e0ff */
[----:B------:R1:W-:Y:S01]  /*0240*/  UTMACCTL.PF [UR14] ;  /* 0x000000000e0079b9 */ /* 0x0003e20008040000 */
[----:B------:R-:W-:-:S03]  /*0250*/  UIADD3.X UR11, UPT, UPT, URZ, UR7, URZ, UP2, !UPT ;  /* 0x00000007ff0b7290 */ /* 0x000fc600097fe4ff */
[----:B------:R1:W-:Y:S01]  /*0260*/  UTMACCTL.PF [UR12] ;  /* 0x000000000c0079b9 */ /* 0x0003e20008040000 */
[----:B------:R-:W-:Y:S02]  /*0270*/  UIADD3.X UR9, UPT, UPT, URZ, UR7, URZ, UP1, !UPT ;  /* 0x00000007ff097290 */ /* 0x000fe40008ffe4ff */
[----:B------:R-:W-:-:S03]  /*0280*/  UIADD3.X UR7, UPT, UPT, URZ, UR7, URZ, UP0, !UPT ;  /* 0x00000007ff077290 */ /* 0x000fc600087fe4ff */
[----:B------:R1:W-:Y:S04]  /*0290*/  UTMACCTL.PF [UR10] ;  /* 0x000000000a0079b9 */ /* 0x0003e80008040000 */
[----:B------:R1:W-:Y:S02]  /*02a0*/  UTMACCTL.PF [UR8] ;  /* 0x00000000080079b9 */ /* 0x0003e40008040000 */
[----:B------:R1:W-:Y:S02]  /*02b0*/  UTMACCTL.PF [UR6] ;  /* 0x00000000060079b9 */ /* 0x0003e40008040000 */
[----:B-1----:R-:W-:Y:S01]  /*02c0*/  NOP ;  /* 0x0000000000007918 */ /* 0x002fe20000000000 */
.L_x_0:
[----:B------:R-:W-:Y:S05]  /*02d0*/  BRA.U UP4, `(.L_x_1) ;  /* 0x0000000104487547 */ /* 0x000fea000b800000 */
[----:B------:R-:W-:Y:S01]  /*02e0*/  UMOV UR6, 0x400 ;  /* 0x0000040000067882 */ /* 0x000fe20000000000 */
[----:B------:R-:W-:Y:S01]  /*02f0*/  UMOV UR5, 0x1 ;  /* 0x0000000100057882 */ /* 0x000fe20000000000 */
[----:B------:R-:W-:Y:S02]  /*0300*/  ULEA UR6, UR4, UR6, 0x18 ;  /* 0x0000000604067291 */ /* 0x000fe4000f8ec0ff */
[----:B------:R-:W-:-:S04]  /*0310*/  UIADD3 UR8, UPT, UPT, -UR5, 0x100000, URZ ;  /* 0x0010000005087890 */ /* 0x000fc8000fffe1ff */
[----:B------:R-:W-:Y:S02]  /*0320*/  USHF.L.U32 UR9, UR8, 0xb, URZ ;  /* 0x0000000b08097899 */ /* 0x000fe400080006ff */
[----:B------:R-:W-:Y:S01]  /*0330*/  USHF.L.U32 UR8, UR8, 0x1, URZ ;  /* 0x0000000108087899 */ /* 0x000fe200080006ff */
[----:B------:R-:W1:Y:S11]  /*0340*/  FENCE.VIEW.ASYNC.S ;  /* 0x00000000000073c6 */ /* 0x000e760000000000 */
[----:B-1----:R1:W2:Y:S01]  /*0350*/  SYNCS.EXCH.64 URZ, [UR6], UR8 ;  /* 0x0000000806ff75b2 */ /* 0x0022a20008000100 */
[----:B------:R1:W3:Y:S01]  /*0360*/  SYNCS.EXCH.64 URZ, [UR6+0x8], UR8 ;  /* 0x0000080806ff75b2 */ /* 0x0002e20008000100 */
[----:B------:R1:W4:Y:S01]  /*0370*/  SYNCS.EXCH.64 URZ, [UR6+0x10], UR8 ;  /* 0x0000100806ff75b2 */ /* 0x0003220008000100 */
[----:B------:R1:W1:Y:S01]  /*0380*/  SYNCS.EXCH.64 URZ, [UR6+0x18], UR8 ;  /* 0x0000180806ff75b2 */ /* 0x0002620008000100 */
[----:B------:R1:W1:Y:S01]  /*0390*/  SYNCS.EXCH.64 URZ, [UR6+0x20], UR8 ;  /* 0x0000200806ff75b2 */ /* 0x0002620008000100 */
[----:B------:R1:W1:Y:S01]  /*03a0*/  SYNCS.EXCH.64 URZ, [UR6+0x28], UR8 ;  /* 0x0000280806ff75b2 */ /* 0x0002620008000100 */
[----:B------:R1:W1:Y:S01]  /*03b0*/  SYNCS.EXCH.64 URZ, [UR6+0x30], UR8 ;  /* 0x0000300806ff75b2 */ /* 0x0002620008000100 */
[----:B------:R1:W1:Y:S01]  /*03c0*/  SYNCS.EXCH.64 URZ, [UR6+0x38], UR8 ;  /* 0x0000380806ff75b2 */ /* 0x0002620008000100 */
[----:B------:R1:W1:Y:S01]  /*03d0*/  SYNCS.EXCH.64 URZ, [UR6+0x40], UR8 ;  /* 0x0000400806ff75b2 */ /* 0x0002620008000100 */
[----:B------:R1:W1:Y:S01]  /*03e0*/  SYNCS.EXCH.64 URZ, [UR6+0x48], UR8 ;  /* 0x0000480806ff75b2 */ /* 0x0002620008000100 */
[----:B------:R-:W-:Y:S01]  /*03f0*/  NOP ;  /* 0x0000000000007918 */ /* 0x000fe20000000000 */
.L_x_1:
[----:B------:R-:W-:Y:S01]  /*0400*/  NOP ;  /* 0x0000000000007918 */ /* 0x000fe20000000000 */
[----:B------:R-:W-:Y:S05]  /*0410*/  BRA.U !UP3, `(.L_x_2) ;  /* 0x000000010b087547 */ /* 0x000fea000b800000 */
[----:B-1234-:R-:W-:Y:S01]  /*0420*/  UCGABAR_ARV ;  /* 0x00000000000079c7 */ /* 0x01efe20008000000 */
[----:B------:R-:W-:Y:S05]  /*0430*/  BRA `(.L_x_3) ;  /* 0x0000000000047947 */ /* 0x000fea0003800000 */
.L_x_2:
[----:B-1234-:R-:W-:Y:S01]  /*0440*/  NOP ;  /* 0x0000000000007918 */ /* 0x01efe20000000000 */
.L_x_3:
[----:B------:R-:W-:Y:S05]  /*0450*/  BRA.U !UP3, `(.L_x_4) ;  /* 0x000000010b0c7547 */ /* 0x000fea000b800000 */
[----:B------:R-:W-:Y:S01]  /*0460*/  UCGABAR_WAIT ;  /* 0x0000000000007dc7 */ /* 0x000fe20008000000 */
[----:B------:R-:W-:Y:S01]  /*0470*/  CCTL.IVALL ;  /* 0x00000000ff00798f */ /* 0x000fe20002000000 */
[----:B------:R-:W-:Y:S05]  /*0480*/  BRA `(.L_x_5) ;  /* 0x0000000000047947 */ /* 0x000fea0003800000 */
.L_x_4:
[----:B------:R-:W-:Y:S06]  /*0490*/  BAR.SYNC.DEFER_BLOCKING 0x0 ;  /* 0x0000000000007b1d */ /* 0x000fec0000010000 */
.L_x_5:
[----:B------:R-:W-:Y:S01]  /*04a0*/  @!UP4 UMOV UR7, 0x400 ;  /* 0x000004000007c882 */ /* 0x000fe20000000000 */
[----:B------:R-:W-:Y:S01]  /*04b0*/  UMOV UR6, 0x1 ;  /* 0x0000000100067882 */ /* 0x000fe20000000000 */
[----:B------:R-:W-:Y:S01]  /*04c0*/  UMOV UR5, 0x8 ;  /* 0x0000000800057882 */ /* 0x000fe20000000000 */
[----:B------:R-:W-:Y:S02]  /*04d0*/  @!UP4 ULEA UR7, UR4, UR7, 0x18 ;  /* 0x000000070407c291 */ /* 0x000fe4000f8ec0ff */
[----:B------:R-:W-:-:S04]  /*04e0*/  @!UP4 UIADD3 UR8, UPT, UPT, -UR6, 0x100000, URZ ;  /* 0x001000000608c890 */ /* 0x000fc8000fffe1ff */
[----:B------:R-:W-:Y:S02]  /*04f0*/  @!UP4 USHF.L.U32 UR9, UR8, 0xb, URZ ;  /* 0x0000000b0809c899 */ /* 0x000fe400080006ff */
[----:B------:R-:W-:Y:S02]  /*0500*/  @!UP4 USHF.L.U32 UR8, UR8, 0x1, URZ ;  /* 0x000000010808c899 */ /* 0x000fe400080006ff */
[----:B------:R-:W-:-:S04]  /*0510*/  @!UP4 UIADD3 UR10, UPT, UPT, -UR5, 0x100000, URZ ;  /* 0x00100000050ac890 */ /* 0x000fc8000fffe1ff */
[----:B------:R-:W-:Y:S02]  /*0520*/  @!UP4 USHF.L.U32 UR11, UR10, 0xb, URZ ;  /* 0x0000000b0a0bc899 */ /* 0x000fe400080006ff */
[----:B------:R-:W-:Y:S01]  /*0530*/  @!UP4 USHF.L.U32 UR10, UR10, 0x1, URZ ;  /* 0x000000010a0ac899 */ /* 0x000fe200080006ff */
[----:B------:R-:W1:Y:S03]  /*0540*/  FENCE.VIEW.ASYNC.S ;  /* 0x00000000000073c6 */ /* 0x000e660000000000 */
[----:B-1----:R1:W2:Y:S08]  /*0550*/  @!UP4 SYNCS.EXCH.64 URZ, [UR7+0x50], UR8 ;  /* 0x0000500807ffc5b2 */ /* 0x0022b00008000100 */
[----:B------:R1:W3:Y:S01]  /*0560*/  @!UP4 SYNCS.EXCH.64 URZ, [UR7+0x58], UR10 ;  /* 0x0000580a07ffc5b2 */ /* 0x0002e20008000100 */
[----:B------:R-:W-:Y:S01]  /*0570*/  NOP ;  /* 0x0000000000007918 */ /* 0x000fe20000000000 */
[----:B------:R-:W-:Y:S05]  /*0580*/  BRA.U !UP3, `(.L_x_6) ;  /* 0x000000010b087547 */ /* 0x000fea000b800000 */
[----:B--23--:R-:W-:Y:S01]  /*0590*/  UCGABAR_ARV ;  /* 0x00000000000079c7 */ /* 0x00cfe20008000000 */
[----:B------:R-:W-:Y:S05]  /*05a0*/  BRA `(.L_x_7) ;  /* 0x0000000000047947 */ /* 0x000fea0003800000 */
.L_x_6:
[----:B--23--:R-:W-:Y:S01]  /*05b0*/  NOP ;  /* 0x0000000000007918 */ /* 0x00cfe20000000000 */
.L_x_7:
[----:B------:R-:W-:Y:S05]  /*05c0*/  BRA.U !UP3, `(.L_x_8) ;  /* 0x000000010b0c7547 */ /* 0x000fea000b800000 */
[----:B------:R-:W-:Y:S01]  /*05d0*/  UCGABAR_WAIT ;  /* 0x0000000000007dc7 */ /* 0x000fe20008000000 */
[----:B------:R-:W-:Y:S01]  /*05e0*/  CCTL.IVALL ;  /* 0x00000000ff00798f */ /* 0x000fe20002000000 */
[----:B------:R-:W-:Y:S05]  /*05f0*/  BRA `(.L_x_9) ;  /* 0x0000000000047947 */ /* 0x000fea0003800000 */
.L_x_8:
[----:B------:R-:W-:Y:S06]  /*0600*/  BAR.SYNC.DEFER_BLOCKING 0x0 ;  /* 0x0000000000007b1d */ /* 0x000fec0000010000 */
.L_x_9:
[----:B------:R-:W-:Y:S05]  /*0610*/  BRA.U UP4, `(.L_x_10) ;  /* 0x0000000104407547 */ /* 0x000fea000b800000 */
[----:B-1----:R-:W-:Y:S01]  /*0620*/  UMOV UR7, 0x400 ;  /* 0x0000040000077882 */ /* 0x002fe20000000000 */
[----:B------:R-:W-:Y:S01]  /*0630*/  UMOV UR6, 0x20 ;  /* 0x0000002000067882 */ /* 0x000fe20000000000 */
[----:B------:R-:W-:Y:S01]  /*0640*/  UMOV UR5, 0xc0 ;  /* 0x000000c000057882 */ /* 0x000fe20000000000 */
[----:B------:R-:W-:Y:S02]  /*0650*/  ULEA UR7, UR4, UR7, 0x18 ;  /* 0x0000000704077291 */ /* 0x000fe4000f8ec0ff */
[----:B------:R-:W-:-:S04]  /*0660*/  UIADD3 UR8, UPT, UPT, -UR6, 0x100000, URZ ;  /* 0x0010000006087890 */ /* 0x000fc8000fffe1ff */
[----:B------:R-:W-:Y:S02]  /*0670*/  USHF.L.U32 UR9, UR8, 0xb, URZ ;  /* 0x0000000b08097899 */ /* 0x000fe400080006ff */
[----:B------:R-:W-:Y:S02]  /*0680*/  USHF.L.U32 UR8, UR8, 0x1, URZ ;  /* 0x0000000108087899 */ /* 0x000fe400080006ff */
[----:B------:R-:W-:-:S04]  /*0690*/  UIADD3 UR10, UPT, UPT, -UR5, 0x100000, URZ ;  /* 0x00100000050a7890 */ /* 0x000fc8000fffe1ff */
[----:B------:R-:W-:Y:S02]  /*06a0*/  USHF.L.U32 UR11, UR10, 0xb, URZ ;  /* 0x0000000b0a0b7899 */ /* 0x000fe400080006ff */
[----:B------:R-:W-:Y:S01]  /*06b0*/  USHF.L.U32 UR10, UR10, 0x1, URZ ;  /* 0x000000010a0a7899 */ /* 0x000fe200080006ff */
[----:B------:R-:W1:Y:S03]  /*06c0*/  FENCE.VIEW.ASYNC.S ;  /* 0x00000000000073c6 */ /* 0x000e660000000000 */
[----:B-1----:R2:W3:Y:S01]  /*06d0*/  SYNCS.EXCH.64 URZ, [UR7+0x60], UR8 ;  /* 0x0000600807ff75b2 */ /* 0x0024e20008000100 */
[----:B------:R2:W4:Y:S07]  /*06e0*/  SYNCS.EXCH.64 URZ, [UR7+0x68], UR8 ;  /* 0x0000680807ff75b2 */ /* 0x00052e0008000100 */
[----:B------:R2:W1:Y:S01]  /*06f0*/  SYNCS.EXCH.64 URZ, [UR7+0x70], UR10 ;  /* 0x0000700a07ff75b2 */ /* 0x0004620008000100 */
[----:B------:R2:W1:Y:S02]  /*0700*/  SYNCS.EXCH.64 URZ, [UR7+0x78], UR10 ;  /* 0x0000780a07ff75b2 */ /* 0x0004640008000100 */
[----:B--2---:R-:W-:Y:S01]  /*0710*/  NOP ;  /* 0x0000000000007918 */ /* 0x004fe20000000000 */
.L_x_10:
[----:B------:R-:W-:Y:S01]  /*0720*/  NOP ;  /* 0x0000000000007918 */ /* 0x000fe20000000000 */
[----:B-1-34-:R-:W-:Y:S06]  /*0730*/  BAR.SYNC.DEFER_BLOCKING 0x0 ;  /* 0x0000000000007b1d */ /* 0x01afec0000010000 */
[----:B------:R-:W-:Y:S05]  /*0740*/  BRA.U UP4, `(.L_x_11) ;  /* 0x0000000104287547 */ /* 0x000fea000b800000 */
[----:B------:R-:W-:Y:S01]  /*0750*/  UMOV UR6, 0x400 ;  /* 0x0000040000067882 */ /* 0x000fe20000000000 */
[----:B------:R-:W-:Y:S01]  /*0760*/  UMOV UR5, 0x20 ;  /* 0x0000002000057882 */ /* 0x000fe20000000000 */
[----:B------:R-:W-:Y:S02]  /*0770*/  ULEA UR6, UR4, UR6, 0x18 ;  /* 0x0000000604067291 */ /* 0x000fe4000f8ec0ff */
[----:B------:R-:W-:-:S04]  /*0780*/  UIADD3 UR8, UPT, UPT, -UR5, 0x100000, URZ ;  /* 0x0010000005087890 */ /* 0x000fc8000fffe1ff */
[----:B------:R-:W-:Y:S02]  /*0790*/  USHF.L.U32 UR9, UR8, 0xb, URZ ;  /* 0x0000000b08097899 */ /* 0x000fe400080006ff */
[----:B------:R-:W-:Y:S01]  /*07a0*/  USHF.L.U32 UR8, UR8, 0x1, URZ ;  /* 0x0000000108087899 */ /* 0x000fe200080006ff */
[----:B------:R-:W-:Y:S01]  /*07b0*/  ELECT P0, URZ, PT ;  /* 0x0000000000ff782f */ /* 0x000fe20003800000 */
[----:B------:R-:W1:Y:S10]  /*07c0*/  FENCE.VIEW.ASYNC.S ;  /* 0x00000000000073c6 */ /* 0x000e740000000000 */
[----:B-1----:R1:W2:Y:S01]  /*07d0*/  SYNCS.EXCH.64 URZ, [UR6+0x80], UR8 ;  /* 0x0000800806ff75b2 */ /* 0x0022a20008000100 */
[----:B------:R-:W-:Y:S01]  /*07e0*/  NOP ;  /* 0x0000000000007918 */ /* 0x000fe20000000000 */
.L_x_11:
[----:B------:R-:W-:Y:S01]  /*07f0*/  NOP ;  /* 0x0000000000007918 */ /* 0x000fe20000000000 */
[----:B------:R-:W-:Y:S05]  /*0800*/  BRA.U !UP3, `(.L_x_12) ;  /* 0x000000010b087547 */ /* 0x000fea000b800000 */
[----:B--2---:R-:W-:Y:S01]  /*0810*/  UCGABAR_ARV ;  /* 0x00000000000079c7 */ /* 0x004fe20008000000 */
[----:B------:R-:W-:Y:S05]  /*0820*/  BRA `(.L_x_13) ;  /* 0x0000000000047947 */ /* 0x000fea0003800000 */
.L_x_12:
[----:B--2---:R-:W-:Y:S01]  /*0830*/  NOP ;  /* 0x0000000000007918 */ /* 0x004fe20000000000 */
.L_x_13:
[----:B------:R-:W-:Y:S01]  /*0840*/  USHF.L.U32 UR21, UR23, 0x7, URZ ;  /* 0x0000000717157899 */ /* 0x000fe200080006ff */
[----:B------:R-:W-:Y:S05]  /*0850*/  BRA.U !UP3, `(.L_x_14) ;  /* 0x000000010b0c7547 */ /* 0x000fea000b800000 */
[----:B------:R-:W-:Y:S01]  /*0860*/  UCGABAR_WAIT ;  /* 0x0000000000007dc7 */ /* 0x000fe20008000000 */
[----:B------:R-:W-:Y:S01]  /*0870*/  CCTL.IVALL ;  /* 0x00000000ff00798f */ /* 0x000fe20002000000 */
[----:B------:R-:W-:Y:S05]  /*0880*/  BRA `(.L_x_15) ;  /* 0x0000000000047947 */ /* 0x000fea0003800000 */
.L_x_14:
[----:B------:R-:W-:Y:S06]  /*0890*/  BAR.SYNC.DEFER_BLOCKING 0x0 ;  /* 0x0000000000007b1d */ /* 0x000fec0000010000 */
.L_x_15:
[----:B------:R-:W-:Y:S01]  /*08a0*/  ISETP.NE.AND P0, PT, R124, 0x6, PT ;  /* 0x000000067c00780c */ /* 0x000fe20003f05270 */
[----:B------:R-:W2:-:S12]  /*08b0*/  LDCU.64 UR30, c[0x0][0x358] ;  /* 0x00006b00ff1e77ac */ /* 0x000e980008000a00 */
[----:B------:R-:W-:Y:S05]  /*08c0*/  @P0 BRA `(.L_x_16) ;  /* 0x0000000800b80947 */ /* 0x000fea0003800000 */
[----:B------:R-:W-:Y:S01]  /*08d0*/  LOP3.LUT R0, R106, 0x1f, RZ, 0xc0, !PT ;  /* 0x0000001f6a007812 */ /* 0x000fe200078ec0ff */
[----:B------:R-:W-:Y:S01]  /*08e0*/  IMAD.MOV.U32 R19, RZ, RZ, 0x7fffffff ;  /* 0x7fffffffff137424 */ /* 0x000fe200078e00ff */
[----:B-1----:R-:W1:Y:S01]  /*08f0*/  S2UR UR9, SR_CTAID.Z ;  /* 0x00000000000979c3 */ /* 0x002e620000002700 */
[----:B------:R-:W1:Y:S01]  /*0900*/  LDCU.64 UR6, c[0x0][0x760] ;  /* 0x0000ec00ff0677ac */ /* 0x000e620008000a00 */
[C---:B------:R-:W-:Y:S01]  /*0910*/  ISETP.GT.U32.AND P0, PT, R0.reuse, 0x7, PT ;  /* 0x000000070000780c */ /* 0x040fe20003f04070 */
[----:B------:R-:W3:Y:S01]  /*0920*/  LDCU.U8 UR8, c[0x0][0x768] ;  /* 0x0000ed00ff0877ac */ /* 0x000ee20008000000 */
[----:B------:R-:W4:Y:S01]  /*0930*/  LDCU.U8 UR10, c[0x0][0x769] ;  /* 0x0000ed20ff0a77ac */ /* 0x000f220008000000 */
[----:B------:R-:W5:Y:S10]  /*0940*/  LDCU UR14, c[0x0][0x770] ;  /* 0x0000ee00ff0e77ac */ /* 0x000f740008000800 */
[----:B------:R-:W2:Y:S02]  /*0950*/  @!P0 LDC.64 R2, c[0x0][0x748] ;  /* 0x0001d200ff028b82 */ /* 0x000ea40000000a00 */
[----:B--2---:R-:W-:-:S05]  /*0960*/  @!P0 IMAD.WIDE.U32 R2, R0, 0x4, R2 ;  /* 0x0000000400028825 */ /* 0x004fca00078e0002 */
[----:B------:R-:W2:Y:S01]  /*0970*/  @!P0 LDG.E R19, desc[UR30][R2.64] ;  /* 0x0000001e02138981 */ /* 0x000ea2000c1e1900 */
[----:B-1----:R-:W-:Y:S01]  /*0980*/  UIMAD.WIDE.U32 UR4, UR9, UR7, URZ ;  /* 0x00000007090472a5 */ /* 0x002fe2000f8e00ff */
[----:B------:R-:W-:Y:S01]  /*0990*/  HFMA2 R0, -RZ, RZ, 0, 5.9604644775390625e-08 ;  /* 0x00000001ff007431 */ /* 0x000fe200000001ff */
[----:B------:R-:W-:Y:S01]  /*09a0*/  UISETP.GT.U32.AND UP0, UPT, UR9, 0xff, UPT ;  /* 0x000000ff0900788c */ /* 0x000fe2000bf04070 */
[----:B------:R-:W-:-:S04]  /*09b0*/  IMAD.MOV.U32 R10, RZ, RZ, RZ ;  /* 0x000000ffff0a7224 */ /* 0x000fc800078e00ff */
[----:B------:R-:W-:Y:S02]  /*09c0*/  UMOV UR11, UR5 ;  /* 0x00000005000b7c82 */ /* 0x000fe40008000000 */
[----:B------:R-:W-:Y:S02]  /*09d0*/  UIADD3 UR7, UPT, UPT, -UR11, UR9, URZ ;  /* 0x000000090b077290 */ /* 0x000fe4000fffe1ff */
[----:B------:R-:W1:Y:S02]  /*09e0*/  LDCU.64 UR4, c[0x0][0x778] ;  /* 0x0000ef00ff0477ac */ /* 0x000e640008000a00 */
[----:B---3--:R-:W-:-:S04]  /*09f0*/  USHF.R.U32.HI UR7, URZ, UR8, UR7 ;  /* 0x00000008ff077299 */ /* 0x008fc80008011607 */
[----:B------:R-:W-:-:S04]  /*0a00*/  UIADD3 UR11, UPT, UPT, UR11, UR7, URZ ;  /* 0x000000070b0b7290 */ /* 0x000fc8000fffe0ff */
[----:B----4-:R-:W-:-:S03]  /*0a10*/  USHF.R.U32.HI UR11, URZ, UR10, UR11 ;  /* 0x0000000aff0b7299 */ /* 0x010fc6000801160b */
[----:B------:R-:W3:Y:S01]  /*0a20*/  LDCU.U8 UR7, c[0x0][0x780] ;  /* 0x0000f000ff0777ac */ /* 0x000ee20008000000 */
[----:B------:R-:W-:-:S04]  /*0a30*/  UIADD3 UR11, UPT, UPT, -UR11, URZ, URZ ;  /* 0x000000ff0b0b7290 */ /* 0x000fc8000fffe1ff */
[----:B------:R-:W-:-:S04]  /*0a40*/  UIMAD UR6, UR11, UR6, UR9 ;  /* 0x000000060b0672a4 */ /* 0x000fc8000f8e0209 */
[----:B-1----:R-:W-:-:S03]  /*0a50*/  UIMAD.WIDE.U32 UR12, UR6, UR5, URZ ;  /* 0x00000005060c72a5 */ /* 0x002fc6000f8e00ff */
[----:B------:R-:W1:Y:S04]  /*0a60*/  LDCU.U8 UR11, c[0x0][0x781] ;  /* 0x0000f020ff0b77ac */ /* 0x000e680008000000 */
[----:B------:R-:W-:Y:S02]  /*0a70*/  UMOV UR5, UR13 ;  /* 0x0000000d00057c82 */ /* 0x000fe40008000000 */
[----:B------:R-:W-:Y:S02]  /*0a80*/  UIADD3 UR16, UPT, UPT, UR6, -UR5, URZ ;  /* 0x8000000506107290 */ /* 0x000fe4000fffe0ff */
[----:B------:R-:W4:Y:S02]  /*0a90*/  LDCU.U8 UR13, c[0x0][0x774] ;  /* 0x0000ee80ff0d77ac */ /* 0x000f240008000000 */
[----:B---3--:R-:W-:Y:S01]  /*0aa0*/  USHF.R.U32.HI UR16, URZ, UR7, UR16 ;  /* 0x00000007ff107299 */ /* 0x008fe20008011610 */
[----:B------:R-:W3:Y:S03]  /*0ab0*/  LDCU.U8 UR12, c[0x0][0x775] ;  /* 0x0000eea0ff0c77ac */ /* 0x000ee60008000000 */
[----:B------:R-:W-:Y:S01]  /*0ac0*/  UIADD3 UR16, UPT, UPT, UR5, UR16, URZ ;  /* 0x0000001005107290 */ /* 0x000fe2000fffe0ff */
[----:B------:R-:W3:Y:S03]  /*0ad0*/  LDCU UR5, c[0x0][0x76c] ;  /* 0x0000ed80ff0577ac */ /* 0x000ee60008000800 */
[----:B-1----:R-:W-:-:S04]  /*0ae0*/  USHF.R.U32.HI UR16, URZ, UR11, UR16 ;  /* 0x0000000bff107299 */ /* 0x002fc80008011610 */
[----:B-----5:R-:W-:-:S04]  /*0af0*/  UIMAD.WIDE.U32 UR14, UR16, UR14, URZ ;  /* 0x0000000e100e72a5 */ /* 0x020fc8000f8e00ff */
[----:B------:R-:W-:-:S04]  /*0b00*/  UIADD3 UR14, UPT, UPT, UR16, -UR15, URZ ;  /* 0x8000000f100e7290 */ /* 0x000fc8000fffe0ff */
[----:B----4-:R-:W-:-:S04]  /*0b10*/  USHF.R.U32.HI UR14, URZ, UR13, UR14 ;  /* 0x0000000dff0e7299 */ /* 0x010fc8000801160e */
[----:B------:R-:W-:-:S04]  /*0b20*/  UIADD3 UR14, UPT, UPT, UR15, UR14, URZ ;  /* 0x0000000e0f0e7290 */ /* 0x000fc8000fffe0ff */
[----:B---3--:R-:W-:-:S04]  /*0b30*/  USHF.R.U32.HI UR14, URZ, UR12, UR14 ;  /* 0x0000000cff0e7299 */ /* 0x008fc8000801160e */
[----:B------:R-:W-:-:S04]  /*0b40*/  UIADD3 UR14, UPT, UPT, -UR14, URZ, URZ ;  /* 0x000000ff0e0e7290 */ /* 0x000fc8000fffe1ff */
[----:B------:R-:W-:Y:S02]  /*0b50*/  UIMAD UR5, UR14, UR5, UR16 ;  /* 0x000000050e0572a4 */ /* 0x000fe4000f8e0210 */
[----:B------:R-:W-:Y:S02]  /*0b60*/  UIADD3 UR16, UPT, UPT, -UR16, URZ, URZ ;  /* 0x000000ff10107290 */ /* 0x000fe4000fffe1ff */
[----:B------:R-:W-:Y:S02]  /*0b70*/  UIADD3 UR5, UPT, UPT, UR5, UR5, URZ ;  /* 0x0000000505057290 */ /* 0x000fe4000fffe0ff */
[----:B------:R-:W-:Y:S02]  /*0b80*/  UIMAD UR4, UR16, UR4, UR6 ;  /* 0x00000004100472a4 */ /* 0x000fe4000f8e0206 */
[----:B------:R-:W-:-:S04]  /*0b90*/  ULOP3.LUT UR5, UR5, UR23, URZ, 0xfc, !UPT ;  /* 0x0000001705057292 */ /* 0x000fc8000f8efcff */
[----:B------:R-:W-:Y:S02]  /*0ba0*/  MOV R5, UR4 ;  /* 0x0000000400057c02 */ /* 0x000fe40008000f00 */
[----:B------:R-:W-:Y:S01]  /*0bb0*/  IMAD.U32 R4, RZ, RZ, UR5 ;  /* 0x00000005ff047e24 */ /* 0x000fe2000f8e00ff */
[----:B--2---:R1:W2:Y:S01]  /*0bc0*/  SHFL.IDX PT, R2, R19, 0x7, 0x1f ;  /* 0x00e01f0013027f89 */ /* 0x0042a200000e0000 */
[----:B------:R-:W-:Y:S05]  /*0bd0*/  BRA.U UP0, `(.L_x_17) ;  /* 0x0000000500807547 */ /* 0x000fea000b800000 */
[----:B------:R-:W3:Y:S01]  /*0be0*/  LDC R7, c[0x0][0x374] ;  /* 0x0000dd00ff077b82 */ /* 0x000ee20000000800 */
[----:B--2---:R-:W-:Y:S01]  /*0bf0*/  SHF.R.S32.HI R3, RZ, 0x1f, R2 ;  /* 0x0000001fff037819 */ /* 0x004fe20000011402 */
[----:B------:R-:W-:Y:S02]  /*0c00*/  IMAD.U32 R18, RZ, RZ, UR9 ;  /* 0x00000009ff127e24 */ /* 0x000fe4000f8e00ff */
[----:B------:R-:W-:Y:S01]  /*0c10*/  IMAD.MOV.U32 R10, RZ, RZ, RZ ;  /* 0x000000ffff0a7224 */ /* 0x000fe200078e00ff */
[----:B------:R-:W-:Y:S01]  /*0c20*/  LEA.HI R16, R3, R2, RZ, 0x8 ;  /* 0x0000000203107211 */ /* 0x000fe200078f40ff */
[----:B------:R-:W-:Y:S02]  /*0c30*/  IMAD.MOV.U32 R15, RZ, RZ, RZ ;  /* 0x000000ffff0f7224 */ /* 0x000fe400078e00ff */
[----:B------:R-:W3:Y:S01]  /*0c40*/  LDC R6, c[0x0][0x370] ;  /* 0x0000dc00ff067b82 */ /* 0x000ee20000000800 */
[----:B------:R-:W-:Y:S02]  /*0c50*/  LOP3.LUT R3, R16, 0xffffff00, RZ, 0xc0, !PT ;  /* 0xffffff0010037812 */ /* 0x000fe400078ec0ff */
[----:B------:R-:W-:-:S02]  /*0c60*/  SHF.R.S32.HI R0, RZ, 0x8, R16 ;  /* 0x00000008ff007819 */ /* 0x000fc40000011410 */
[----:B------:R-:W-:Y:S02]  /*0c70*/  ISETP.NE.AND P0, PT, R2, R3, PT ;  /* 0x000000030200720c */ /* 0x000fe40003f05270 */
[----:B------:R-:W-:Y:S01]  /*0c80*/  LEA.HI.SX32 R16, R16, 0xffffffff, 0x18 ;  /* 0xffffffff10107811 */ /* 0x000fe200078fc2ff */
[----:B------:R-:W2:Y:S01]  /*0c90*/  LDC R17, c[0x0][0x378] ;  /* 0x0000de00ff117b82 */ /* 0x000ea20000000800 */
[----:B------:R-:W-:-:S07]  /*0ca0*/  ISETP.LT.AND P0, PT, R2, RZ, P0 ;  /* 0x000000ff0200720c */ /* 0x000fce0000701270 */
[----:B------:R-:W4:Y:S06]  /*0cb0*/  LDC R12, c[0x0][0x770] ;  /* 0x0001dc00ff0c7b82 */ /* 0x000f2c0000000800 */
[----:B------:R-:W-:Y:S02]  /*0cc0*/  @!P0 IMAD.MOV R16, RZ, RZ, R0 ;  /* 0x000000ffff108224 */ /* 0x000fe400078e0200 */
[----:B------:R-:W1:Y:S01]  /*0cd0*/  LDC R11, c[0x0][0x76c] ;  /* 0x0001db00ff0b7b82 */ /* 0x000e620000000800 */
[----:B---3--:R-:W-:Y:S02]  /*0ce0*/  IMAD R6, R7, R6, RZ ;  /* 0x0000000607067224 */ /* 0x008fe400078e02ff */
[----:B------:R-:W-:-:S05]  /*0cf0*/  IMAD.MOV.U32 R0, RZ, RZ, 0x1 ;  /* 0x00000001ff007424 */ /* 0x000fca00078e00ff */
[----:B------:R-:W3:Y:S01]  /*0d00*/  LDC.64 R8, c[0x0][0x760] ;  /* 0x0001d800ff087b82 */ /* 0x000ee20000000a00 */
[----:B--2---:R-:W-:Y:S02]  /*0d10*/  IMAD R17, R6, R17, RZ ;  /* 0x0000001106117224 */ /* 0x004fe400078e02ff */
[----:B------:R-:W-:-:S03]  /*0d20*/  IMAD.MOV.U32 R6, RZ, RZ, -0x1 ;  /* 0xffffffffff067424 */ /* 0x000fc600078e00ff */
[----:B------:R-:W-:Y:S02]  /*0d30*/  LEA.HI R17, R17, R17, RZ, 0x1 ;  /* 0x0000001111117211 */ /* 0x000fe400078f08ff */
[----:B------:R-:W2:Y:S02]  /*0d40*/  LDC.64 R2, c[0x0][0x778] ;  /* 0x0001de00ff027b82 */ /* 0x000ea40000000a00 */
[----:B----4-:R-:W-:-:S07]  /*0d50*/  SHF.R.S32.HI R17, RZ, 0x1, R17 ;  /* 0x00000001ff117819 */ /* 0x010fce0000011411 */
.L_x_22:
[----:B------:R-:W-:-:S04]  /*0d60*/  LEA.HI R13, R4, R4, RZ, 0x1 ;  /* 0x00000004040d7211 */ /* 0x000fc800078f08ff */
[----:B------:R-:W-:Y:S02]  /*0d70*/  LOP3.LUT R7, R13, 0xfffffffe, RZ, 0xc0, !PT ;  /* 0xfffffffe0d077812 */ /* 0x000fe400078ec0ff */
[----:B------:R-:W-:Y:S02]  /*0d80*/  SHF.R.S32.HI R13, RZ, 0x1, R13 ;  /* 0x00000001ff0d7819 */ /* 0x000fe4000001140d */
[----:B------:R-:W-:-:S03]  /*0d90*/  ISETP.NE.AND P0, PT, R4, R7, PT ;  /* 0x000000070400720c */ /* 0x000fc60003f05270 */
[----:B------:R-:W-:Y:S01]  /*0da0*/  VIADD R7, R13, 0xffffffff ;  /* 0xffffffff0d077836 */ /* 0x000fe20000000000 */
[----:B------:R-:W-:-:S13]  /*0db0*/  ISETP.LT.AND P0, PT, R4, RZ, P0 ;  /* 0x000000ff0400720c */ /* 0x000fda0000701270 */
[----:B------:R-:W-:-:S05]  /*0dc0*/  @!P0 IMAD.MOV R7, RZ, RZ, R13 ;  /* 0x000000ffff078224 */ /* 0x000fca00078e020d */
[----:B------:R-:W-:-:S13]  /*0dd0*/  ISETP.GE.AND P0, PT, R7, R16, PT ;  /* 0x000000100700720c */ /* 0x000fda0003f06270 */
[----:B------:R-:W-:Y:S05]  /*0de0*/  @P0 BRA `(.L_x_18) ;  /* 0x0000000000940947 */ /* 0x000fea0003800000 */
[----:B------:R-:W-:-:S04]  /*0df0*/  SHF.L.U32 R14, R7, 0x8, RZ ;  /* 0x00000008070e7819 */ /* 0x000fc800000006ff */
[----:B------:R-:W-:-:S13]  /*0e00*/  ISETP.GE.AND P0, PT, R14, R15, PT ;  /* 0x0000000f0e00720c */ /* 0x000fda0003f06270 */
[----:B------:R-:W-:Y:S05]  /*0e10*/  @!P0 BRA `(.L_x_19) ;  /* 0x0000000000388947 */ /* 0x000fea0003800000 */
[----:B------:R-:W-:Y:S01]  /*0e20*/  VIADD R7, R6, 0x1 ;  /* 0x0000000106077836 */ /* 0x000fe20000000000 */
[----:B------:R-:W-:-:S04]  /*0e30*/  MOV R6, 0xffffffff ;  /* 0xffffffff00067802 */ /* 0x000fc80000000f00 */
[----:B------:R-:W-:-:S13]  /*0e40*/  ISETP.GT.U32.AND P0, PT, R7, 0x1f, PT ;  /* 0x0000001f0700780c */ /* 0x000fda0003f04070 */
[----:B------:R-:W-:Y:S05]  /*0e50*/  @P0 BRA `(.L_x_20) ;  /* 0x0000000000240947 */ /* 0x000fea0003800000 */
[----:B------:R-:W-:Y:S01]  /*0e60*/  ISETP.GT.AND P0, PT, R19, R14, PT ;  /* 0x0000000e1300720c */ /* 0x000fe20003f04270 */
[----:B------:R-:W-:-:S05]  /*0e70*/  IMAD.MOV.U32 R6, RZ, RZ, -0x1 ;  /* 0xffffffffff067424 */ /* 0x000fca00078e00ff */
[----:B------:R-:W-:-:S07]  /*0e80*/  SHF.L.U32 R7, R6, R7, RZ ;  /* 0x0000000706077219 */ /* 0x000fce00000006ff */
[----:B------:R-:W-:-:S04]  /*0e90*/  VOTE.ANY R6, PT, P0 ;  /* 0x0000000000067806 */ /* 0x000fc800000e0100 */
[----:B------:R-:W-:-:S05]  /*0ea0*/  LOP3.LUT P0, R7, R6, RZ, R7, 0xa0, !PT ;  /* 0x000000ff06077212 */ /* 0x000fca000780a007 */
[----:B------:R-:W-:-:S05]  /*0eb0*/  VIADD R6, R7, 0xffffffff ;  /* 0xffffffff07067836 */ /* 0x000fca0000000000 */
[----:B------:R-:W-:-:S04]  /*0ec0*/  LOP3.LUT R7, R7, R6, RZ, 0xc, !PT ;  /* 0x0000000607077212 */ /* 0x000fc800078e0cff */
[----:B------:R-:W4:Y:S02]  /*0ed0*/  POPC R6, R7 ;  /* 0x0000000700067309 */ /* 0x000f240000000000 */
[----:B----4-:R-:W-:-:S07]  /*0ee0*/  SEL R6, R6, 0xffffffff, P0 ;  /* 0xffffffff06067807 */ /* 0x010fce0000000000 */
.L_x_20:
[----:B------:R4:W3:Y:S02]  /*0ef0*/  SHFL.IDX PT, R15, R19, R6, 0x1f ;  /* 0x00001f06130f7589 */ /* 0x0008e400000e0000 */
.L_x_19:
[----:B------:R-:W5:Y:S01]  /*0f00*/  S2R R13, SR_CgaCtaId ;  /* 0x00000000000d7919 */ /* 0x000f620000008800 */
[----:B------:R-:W-:Y:S01]  /*0f10*/  MOV R14, 0x400 ;  /* 0x00000400000e7802 */ /* 0x000fe20000000f00 */
[----:B------:R-:W-:-:S03]  /*0f20*/  IMAD.U32 R21, R0, -0x80000000, RZ ;  /* 0x8000000000157824 */ /* 0x000fc600078e00ff */
[----:B-----5:R-:W-:-:S05]  /*0f30*/  LEA R13, R13, R14, 0x18 ;  /* 0x0000000e0d0d7211 */ /* 0x020fca00078ec0ff */
[----:B------:R-:W-:-:S04]  /*0f40*/  IMAD R14, R10, 0x8, R13 ;  /* 0x000000080a0e7824 */ /* 0x000fc800078e020d */
[----:B------:R-:W5:Y:S02]  /*0f50*/  SYNCS.PHASECHK.TRANS64.TRYWAIT P0, [R14+URZ+0x70], R21 ;  /* 0x000070150e0075a7 */ /* 0x000f6400080011ff */
[----:B-----5:R-:W-:Y:S05]  /*0f60*/  @!P0 BRA `(.L_x_21) ;  /* 0x0000004400788947 */ /* 0x020fea0003800000 */
.L_x_88:
[----:B------:R-:W-:Y:S01]  /*0f70*/  ELECT P0, URZ, PT ;  /* 0x0000000000ff782f */ /* 0x000fe20003800000 */
[----:B------:R-:W-:-:S12]  /*0f80*/  IMAD.MOV.U32 R7, RZ, RZ, 0x1 ;  /* 0x00000001ff077424 */ /* 0x000fd800078e00ff */
[C---:B------:R-:W-:Y:S02]  /*0f90*/  @P0 IMAD R13, R10.reuse, 0x10, R13 ;  /* 0x000000100a0d0824 */ /* 0x040fe400078e020d */
[----:B------:R-:W-:-:S03]  /*0fa0*/  VIADD R10, R10, 0x1 ;  /* 0x000000010a0a7836 */ /* 0x000fc60000000000 */
[----:B------:R4:W-:Y:S02]  /*0fb0*/  @P0 STS.128 [R13+0x31010], R4 ;  /* 0x031010040d000388 */ /* 0x0009e40000000c00 */
[----:B------:R-:W-:Y:S01]  /*0fc0*/  ISETP.NE.AND P0, PT, R10, 0x2, PT ;  /* 0x000000020a00780c */ /* 0x000fe20003f05270 */
[----:B------:R5:W-:Y:S06]  /*0fd0*/  MEMBAR.ALL.CTA ;  /* 0x0000000000007992 */ /* 0x000bec0000008000 */
[----:B-----5:R-:W5:Y:S01]  /*0fe0*/  FENCE.VIEW.ASYNC.S ;  /* 0x00000000000073c6 */ /* 0x020f620000000000 */
[----:B----4-:R-:W-:-:S02]  /*0ff0*/  SEL R21, RZ, 0x1, P0 ;  /* 0x00000001ff157807 */ /* 0x010fc40000000000 */
[----:B------:R-:W-:Y:S02]  /*1000*/  SEL R10, R10, RZ, P0 ;  /* 0x000000ff0a0a7207 */ /* 0x000fe40000000000 */
[----:B------:R-:W-:Y:S01]  /*1010*/  LOP3.LUT R0, R0, R21, RZ, 0x3c, !PT ;  /* 0x0000001500007212 */ /* 0x000fe200078e3cff */
[----:B-----5:R-:W-:Y:S06]  /*1020*/  BAR.SYNC.DEFER_BLOCKING 0x4, 0x20 ;  /* 0x0100800000007b1d */ /* 0x020fec0000010000 */
[----:B------:R4:W-:Y:S02]  /*1030*/  SYNCS.ARRIVE.TRANS64.ART0 RZ, [R14+URZ+0x60], R7 ;  /* 0x000060070eff79a7 */ /* 0x0009e400085000ff */
.L_x_18:
[----:B------:R-:W-:-:S04]  /*1040*/  IMAD.IADD R18, R17, 0x1, R18 ;  /* 0x0000000111127824 */ /* 0x000fc800078e0212 */
[C---:B---3--:R-:W-:Y:S01]  /*1050*/  IMAD.HI.U32 R5, R18.reuse, R9, RZ ;  /* 0x0000000912057227 */ /* 0x048fe200078e00ff */
[----:B------:R-:W-:-:S04]  /*1060*/  ISETP.GE.AND P0, PT, R18, 0x100, PT ;  /* 0x000001001200780c */ /* 0x000fc80003f06270 */
[----:B------:R-:W-:-:S04]  /*1070*/  IADD3 R4, PT, PT, R18, -R5, RZ ;  /* 0x8000000512047210 */ /* 0x000fc80007ffe0ff */
[----:B------:R-:W-:-:S05]  /*1080*/  SHF.R.U32.HI R4, RZ, UR8, R4 ;  /* 0x00000008ff047c19 */ /* 0x000fca0008011604 */
[----:B------:R-:W-:-:S05]  /*1090*/  IMAD.IADD R5, R5, 0x1, R4 ;  /* 0x0000000105057824 */ /* 0x000fca00078e0204 */
[----:B------:R-:W-:-:S04]  /*10a0*/  SHF.R.U32.HI R5, RZ, UR10, R5 ;  /* 0x0000000aff057c19 */ /* 0x000fc80008011605 */
[----:B------:R-:W-:-:S05]  /*10b0*/  IADD3 R5, PT, PT, -R5, RZ, RZ ;  /* 0x000000ff05057210 */ /* 0x000fca0007ffe1ff */
[----:B----4-:R-:W-:-:S04]  /*10c0*/  IMAD R14, R8, R5, R18 ;  /* 0x00000005080e7224 */ /* 0x010fc800078e0212 */
[----:B--2---:R-:W-:-:S04]  /*10d0*/  IMAD.HI.U32 R5, R14, R3, RZ ;  /* 0x000000030e057227 */ /* 0x004fc800078e00ff */
[----:B------:R-:W-:-:S05]  /*10e0*/  IMAD.IADD R4, R14, 0x1, -R5 ;  /* 0x000000010e047824 */ /* 0x000fca00078e0a05 */
[----:B------:R-:W-:-:S04]  /*10f0*/  SHF.R.U32.HI R4, RZ, UR7, R4 ;  /* 0x00000007ff047c19 */ /* 0x000fc80008011604 */
[----:B------:R-:W-:-:S04]  /*1100*/  IADD3 R5, PT, PT, R5, R4, RZ ;  /* 0x0000000405057210 */ /* 0x000fc80007ffe0ff */
[----:B------:R-:W-:-:S05]  /*1110*/  SHF.R.U32.HI R5, RZ, UR11, R5 ;  /* 0x0000000bff057c19 */ /* 0x000fca0008011605 */
[----:B------:R-:W-:-:S04]  /*1120*/  IMAD.HI.U32 R7, R5, R12, RZ ;  /* 0x0000000c05077227 */ /* 0x000fc800078e00ff */
[----:B------:R-:W-:-:S05]  /*1130*/  IMAD.IADD R4, R5, 0x1, -R7 ;  /* 0x0000000105047824 */ /* 0x000fca00078e0a07 */
[----:B------:R-:W-:-:S04]  /*1140*/  SHF.R.U32.HI R4, RZ, UR13, R4 ;  /* 0x0000000dff047c19 */ /* 0x000fc80008011604 */
[----:B------:R-:W-:-:S04]  /*1150*/  IADD3 R4, PT, PT, R7, R4, RZ ;  /* 0x0000000407047210 */ /* 0x000fc80007ffe0ff */
[----:B------:R-:W-:-:S05]  /*1160*/  SHF.R.U32.HI R4, RZ, UR12, R4 ;  /* 0x0000000cff047c19 */ /* 0x000fca0008011604 */
[----:B------:R-:W-:-:S04]  /*1170*/  IMAD.MOV R4, RZ, RZ, -R4 ;  /* 0x000000ffff047224 */ /* 0x000fc800078e0a04 */
[----:B-1----:R-:W-:Y:S01]  /*1180*/  IMAD R4, R11, R4, R5 ;  /* 0x000000040b047224 */ /* 0x002fe200078e0205 */
[----:B------:R-:W-:-:S03]  /*1190*/  IADD3 R5, PT, PT, -R5, RZ, RZ ;  /* 0x000000ff05057210 */ /* 0x000fc60007ffe1ff */
[----:B------:R-:W-:Y:S02]  /*11a0*/  IMAD.IADD R4, R4, 0x1, R4 ;  /* 0x0000000104047824 */ /* 0x000fe400078e0204 */
[----:B------:R-:W-:-:S03]  /*11b0*/  IMAD R5, R2, R5, R14 ;  /* 0x0000000502057224 */ /* 0x000fc600078e020e */
[----:B------:R-:W-:Y:S01]  /*11c0*/  LOP3.LUT R4, R4, UR23, RZ, 0xfc, !PT ;  /* 0x0000001704047c12 */ /* 0x000fe2000f8efcff */
[----:B------:R-:W-:Y:S06]  /*11d0*/  @!P0 BRA `(.L_x_22) ;  /* 0xfffffff800e08947 */ /* 0x000fec000383ffff */
.L_x_17:
[----:B------:R-:W3:Y:S01]  /*11e0*/  S2UR UR4, SR_CgaCtaId ;  /* 0x00000000000479c3 */ /* 0x000ee20000008800 */
[----:B------:R-:W-:Y:S01]  /*11f0*/  UMOV UR5, 0x400 ;  /* 0x0000040000057882 */ /* 0x000fe20000000000 */
[----:B------:R-:W-:Y:S01]  /*1200*/  IMAD.U32 R6, R0, -0x80000000, RZ ;  /* 0x8000000000067824 */ /* 0x000fe200078e00ff */
[C---:B------:R-:W-:Y:S01]  /*1210*/  ISETP.NE.AND P0, PT, R10.reuse, 0x1, PT ;  /* 0x000000010a00780c */ /* 0x040fe20003f05270 */
[----:B------:R-:W-:-:S05]  /*1220*/  VIADD R3, R10, 0x2 ;  /* 0x000000020a037836 */ /* 0x000fca0000000000 */
[----:B------:R-:W-:Y:S01]  /*1230*/  SEL R3, R3, 0x1, P0 ;  /* 0x0000000103037807 */ /* 0x000fe20000000000 */
[----:B---3--:R-:W-:-:S06]  /*1240*/  ULEA UR5, UR4, UR5, 0x18 ;  /* 0x0000000504057291 */ /* 0x008fcc000f8ec0ff */
[----:B--2---:R-:W-:-:S04]  /*1250*/  LEA R2, R10, UR5, 0x3 ;  /* 0x000000050a027c11 */ /* 0x004fc8000f8e18ff */
[----:B------:R-:W2:Y:S02]  /*1260*/  SYNCS.PHASECHK.TRANS64.TRYWAIT P1, [R2+URZ+0x70], R6 ;  /* 0x00007006020075a7 */ /* 0x000ea400080211ff */
[----:B--2---:R-:W-:Y:S05]  /*1270*/  @!P1 BRA `(.L_x_23) ;  /* 0x0000004000cc9947 */ /* 0x004fea0003800000 */
.L_x_90:
[----:B------:R-:W-:Y:S02]  /*1280*/  ELECT P2, URZ, PT ;  /* 0x0000000000ff782f */ /* 0x000fe40003840000 */
[C---:B------:R-:W-:Y:S01]  /*1290*/  ISETP.NE.AND P0, PT, R3.reuse, 0x2, PT ;  /* 0x000000020300780c */ /* 0x040fe20003f05270 */
[----:B--2---:R-:W-:Y:S02]  /*12a0*/  IMAD.MOV.U32 R7, RZ, RZ, RZ ;  /* 0x000000ffff077224 */ /* 0x004fe400078e00ff */
[----:B------:R-:W-:Y:S01]  /*12b0*/  IMAD.MOV.U32 R11, RZ, RZ, 0x1 ;  /* 0x00000001ff0b7424 */ /* 0x000fe200078e00ff */
[----:B------:R-:W-:Y:S02]  /*12c0*/  ISETP.EQ.XOR P1, PT, R10, 0x1, !P0 ;  /* 0x000000010a00780c */ /* 0x000fe40004722a70 */
[----:B------:R-:W-:Y:S02]  /*12d0*/  SEL R3, R3, RZ, P0 ;  /* 0x000000ff03037207 */ /* 0x000fe40000000000 */
[----:B------:R-:W-:-:S02]  /*12e0*/  SEL R9, RZ, 0x1, !P1 ;  /* 0x00000001ff097807 */ /* 0x000fc40004800000 */
[----:B------:R-:W-:Y:S02]  /*12f0*/  LEA R3, R3, UR5, 0x3 ;  /* 0x0000000503037c11 */ /* 0x000fe4000f8e18ff */
[----:B------:R-:W-:Y:S01]  /*1300*/  @P2 LEA R10, R10, UR5, 0x4 ;  /* 0x000000050a0a2c11 */ /* 0x000fe2000f8e20ff */
[----:B------:R-:W-:Y:S01]  /*1310*/  @P2 IMAD.MOV.U32 R6, RZ, RZ, -0x1 ;  /* 0xffffffffff062424 */ /* 0x000fe200078e00ff */
[----:B------:R-:W-:-:S04]  /*1320*/  LOP3.LUT R9, R0, R9, RZ, 0x3c, !PT ;  /* 0x0000000900097212 */ /* 0x000fc800078e3cff */
[----:B------:R3:W-:Y:S01]  /*1330*/  @P2 STS.128 [R10+0x31010], R4 ;  /* 0x031010040a002388 */ /* 0x0007e20000000c00 */
[----:B------:R-:W-:Y:S01]  /*1340*/  IMAD.U32 R8, R9, -0x80000000, RZ ;  /* 0x8000000009087824 */ /* 0x000fe200078e00ff */
[----:B------:R2:W-:Y:S06]  /*1350*/  MEMBAR.ALL.CTA ;  /* 0x0000000000007992 */ /* 0x0005ec0000008000 */
[----:B--2---:R-:W2:Y:S02]  /*1360*/  FENCE.VIEW.ASYNC.S ;  /* 0x00000000000073c6 */ /* 0x004ea40000000000 */
[----:B--2---:R-:W-:Y:S06]  /*1370*/  BAR.SYNC.DEFER_BLOCKING 0x4, 0x20 ;  /* 0x0100800000007b1d */ /* 0x004fec0000010000 */
[----:B------:R3:W-:Y:S01]  /*1380*/  SYNCS.ARRIVE.TRANS64.ART0 RZ, [R2+URZ+0x60], R11 ;  /* 0x0000600b02ff79a7 */ /* 0x0007e200085000ff */
[----:B------:R-:W2:Y:S02]  /*1390*/  SYNCS.PHASECHK.TRANS64.TRYWAIT P0, [R3+URZ+0x70], R8 ;  /* 0x00007008030075a7 */ /* 0x000ea400080011ff */
[----:B--23--:R-:W-:Y:S05]  /*13a0*/  @!P0 BRA `(.L_x_24) ;  /* 0x0000004000988947 */ /* 0x00cfea0003800000 */
.L_x_16:
[----:B------:R-:W-:Y:S01]  /*13b0*/  ISETP.NE.AND P0, PT, R124, 0x5, PT ;  /* 0x000000057c00780c */ /* 0x000fe20003f05270 */
[----:B------:R-:W-:-:S04]  /*13c0*/  ULEA.HI UR14, UR4, UR4, URZ, 0x1 ;  /* 0x00000004040e7291 */ /* 0x000fc8000f8f08ff */
[----:B------:R-:W-:-:S04]  /*13d0*/  ULOP3.LUT UR22, UR14, 0xfffffffe, URZ, 0xc0, !UPT ;  /* 0xfffffffe0e167892 */ /* 0x000fc8000f8ec0ff */
[----:B------:R-:W-:-:S04]  /*13e0*/  UIADD3 UR15, UPT, UPT, -UR22, UR4, URZ ;  /* 0x00000004160f7290 */ /* 0x000fc8000fffe1ff */
[----:B------:R-:W-:Y:S08]  /*13f0*/  @P0 BRA `(.L_x_25) ;  /* 0x0000000800380947 */ /* 0x000ff00003800000 */
[----:B------:R-:W-:Y:S02]  /*1400*/  UMOV UR34, 0x400 ;  /* 0x0000040000227882 */ /* 0x000fe40000000000 */
[----:B------:R-:W-:-:S09]  /*1410*/  ULEA UR34, UR4, UR34, 0x18 ;  /* 0x0000002204227291 */ /* 0x000fd2000f8ec0ff */
[----:B------:R-:W3:Y:S02]  /*1420*/  SYNCS.PHASECHK.TRANS64.TRYWAIT P0, [UR34+0x60], RZ ;  /* 0x000060ffff0075a7 */ /* 0x000ee40008001122 */
[----:B---3--:R-:W-:Y:S05]  /*1430*/  @!P0 BRA `(.L_x_26) ;  /* 0x00000040008c8947 */ /* 0x008fea0003800000 */
.L_x_93:
[----:B------:R-:W4:Y:S01]  /*1440*/  LDS.128 R4, [UR34+0x31010] ;  /* 0x03101022ff047984 */ /* 0x000f220008000c00 */
[----:B---3--:R-:W-:Y:S01]  /*1450*/  HFMA2 R0, -RZ, RZ, 0, 5.9604644775390625e-08 ;  /* 0x00000001ff007431 */ /* 0x008fe200000001ff */
[----:B------:R-:W-:Y:S01]  /*1460*/  UMOV UR37, 0x1 ;  /* 0x0000000100257882 */ /* 0x000fe20000000000 */
[----:B------:R-:W-:Y:S01]  /*1470*/  UMOV UR36, URZ ;  /* 0x000000ff00247c82 */ /* 0x000fe20008000000 */
[----:B------:R3:W-:Y:S06]  /*1480*/  MEMBAR.ALL.CTA ;  /* 0x0000000000007992 */ /* 0x0007ec0000008000 */
[----:B---3--:R-:W3:Y:S02]  /*1490*/  FENCE.VIEW.ASYNC.S ;  /* 0x00000000000073c6 */ /* 0x008ee40000000000 */
[----:B---3--:R3:W-:Y:S01]  /*14a0*/  SYNCS.ARRIVE.TRANS64.ART0 RZ, [UR34+0x70], R0 ;  /* 0x00007000ffff79a7 */ /* 0x0087e20008500022 */
[----:B----4-:R-:W-:-:S13]  /*14b0*/  ISETP.NE.AND P0, PT, R7, 0x1, PT ;  /* 0x000000010700780c */ /* 0x010fda0003f05270 */
[----:B---3--:R-:W-:Y:S05]  /*14c0*/  @P0 BRA `(.L_x_27) ;  /* 0x00000004009c0947 */ /* 0x008fea0003800000 */
[----:B------:R-:W-:Y:S01]  /*14d0*/  R2UR UR5, R4 ;  /* 0x00000000040572ca */ /* 0x000fe200000e0000 */
[----:B------:R-:W-:Y:S01]  /*14e0*/  IMAD.MOV.U32 R8, RZ, RZ, 0x1 ;  /* 0x00000001ff087424 */ /* 0x000fe200078e00ff */
[----:B------:R-:W-:Y:S01]  /*14f0*/  R2UR UR12, R5 ;  /* 0x00000000050c72ca */ /* 0x000fe200000e0000 */
[----:B------:R-:W-:Y:S01]  /*1500*/  IMAD.MOV.U32 R2, RZ, RZ, RZ ;  /* 0x000000ffff027224 */ /* 0x000fe200078e00ff */
[----:B------:R-:W-:Y:S01]  /*1510*/  R2UR UR28, R6 ;  /* 0x00000000061c72ca */ /* 0x000fe200000e0000 */
[----:B------:R-:W3:Y:S01]  /*1520*/  LDCU.64 UR46, c[0x0][0x348] ;  /* 0x00006900ff2e77ac */ /* 0x000ee20008000a00 */
[----:B------:R-:W-:Y:S01]  /*1530*/  UMOV UR37, 0x1 ;  /* 0x0000000100257882 */ /* 0x000fe20000000000 */
[----:B------:R-:W-:-:S12]  /*1540*/  UMOV UR36, URZ ;  /* 0x000000ff00247c82 */ /* 0x000fd80008000000 */
.L_x_33:
[----:B------:R-:W-:Y:S02]  /*1550*/  USHF.L.U32 UR4, UR37, 0x1f, URZ ;  /* 0x0000001f25047899 */ /* 0x000fe400080006ff */
[----:B-1----:R-:W-:Y:S02]  /*1560*/  ULEA UR6, UR36, UR34, 0x3 ;  /* 0x0000002224067291 */ /* 0x002fe4000f8e18ff */
[----:B---3--:R-:W-:Y:S02]  /*1570*/  UIADD3 UR42, UP2, UPT, UR46, 0xc0, URZ ;  /* 0x000000c02e2a7890 */ /* 0x008fe4000ff5e0ff */
[----:B------:R-:W-:Y:S01]  /*1580*/  MOV R0, UR4 ;  /* 0x0000000400007c02 */ /* 0x000fe20008000f00 */
[----:B------:R-:W-:Y:S02]  /*1590*/  ULEA.HI UR4, UR5, UR5, URZ, 0x1 ;  /* 0x0000000505047291 */ /* 0x000fe4000f8f08ff */
[----:B------:R-:W-:Y:S02]  /*15a0*/  UIADD3 UR44, UP3, UPT, UR46, 0x40, URZ ;  /* 0x000000402e2c7890 */ /* 0x000fe4000ff7e0ff */
[----:B------:R1:W3:Y:S01]  /*15b0*/  SYNCS.PHASECHK.TRANS64.TRYWAIT P1, [UR6+0x28], R0 ;  /* 0x00002800ff0075a7 */ /* 0x0002e20008021106 */
[----:B------:R-:W-:-:S02]  /*15c0*/  ULOP3.LUT UR6, UR4, 0xfffffffe, URZ, 0xc0, !UPT ;  /* 0xfffffffe04067892 */ /* 0x000fc4000f8ec0ff */
[----:B------:R-:W-:Y:S02]  /*15d0*/  USHF.R.S32.HI UR4, URZ, 0x1, UR4 ;  /* 0x00000001ff047899 */ /* 0x000fe40008011404 */
[----:B------:R-:W-:Y:S02]  /*15e0*/  UISETP.NE.AND UP4, UPT, UR5, UR6, UPT ;  /* 0x000000060500728c */ /* 0x000fe4000bf85270 */
[----:B------:R-:W-:Y:S02]  /*15f0*/  UIADD3 UR7, UPT, UPT, UR4, -0x1, URZ ;  /* 0xffffffff04077890 */ /* 0x000fe4000fffe0ff */
[----:B------:R-:W-:Y:S02]  /*1600*/  UISETP.LT.AND UP4, UPT, UR5, URZ, UP4 ;  /* 0x000000ff0500728c */ /* 0x000fe4000a781270 */
[----:B------:R-:W-:Y:S02]  /*1610*/  UIADD3 UR40, UP1, UPT, UR46, 0x140, URZ ;  /* 0x000001402e287890 */ /* 0x000fe4000ff3e0ff */
[----:B------:R-:W-:-:S02]  /*1620*/  UIADD3 UR38, UP0, UPT, UR46, 0x1c0, URZ ;  /* 0x000001c02e267890 */ /* 0x000fc4000ff1e0ff */
[----:B------:R-:W-:Y:S02]  /*1630*/  ULEA UR27, UR12, UR21, 0x8 ;  /* 0x000000150c1b7291 */ /* 0x000fe4000f8e40ff */
[----:B------:R-:W-:Y:S02]  /*1640*/  UIADD3.X UR43, UPT, UPT, URZ, UR47, URZ, UP2, !UPT ;  /* 0x0000002fff2b7290 */ /* 0x000fe400097fe4ff */
[----:B------:R-:W-:Y:S02]  /*1650*/  UIADD3 UR12, UPT, UPT, UR15, UR12, UR12 ;  /* 0x0000000c0f0c7290 */ /* 0x000fe4000fffe00c */
[----:B------:R-:W-:Y:S02]  /*1660*/  @!UP4 UIADD3 UR7, UPT, UPT, UR4, URZ, URZ ;  /* 0x000000ff0407c290 */ /* 0x000fe4000fffe0ff */
[----:B------:R-:W-:Y:S02]  /*1670*/  UIADD3.X UR45, UPT, UPT, URZ, UR47, URZ, UP3, !UPT ;  /* 0x0000002fff2d7290 */ /* 0x000fe40009ffe4ff */
[----:B------:R-:W-:-:S02]  /*1680*/  UIADD3 UR20, UPT, UPT, UR7, UR7, URZ ;  /* 0x0000000707147290 */ /* 0x000fc4000fffe0ff */
[----:B------:R-:W-:Y:S02]  /*1690*/  UIADD3.X UR41, UPT, UPT, URZ, UR47, URZ, UP1, !UPT ;  /* 0x0000002fff297290 */ /* 0x000fe40008ffe4ff */
[----:B------:R-:W-:Y:S02]  /*16a0*/  UIADD3.X UR39, UPT, UPT, URZ, UR47, URZ, UP0, !UPT ;  /* 0x0000002fff277290 */ /* 0x000fe400087fe4ff */
[----:B------:R-:W-:Y:S02]  /*16b0*/  ULEA UR7, UR7, UR21, 0x8 ;  /* 0x0000001507077291 */ /* 0x000fe4000f8e40ff */
[----:B------:R-:W-:Y:S02]  /*16c0*/  ULOP3.LUT UR20, UR20, UR23, URZ, 0xfc, !UPT ;  /* 0x0000001714147292 */ /* 0x000fe4000f8efcff */
[----:B------:R-:W-:Y:S01]  /*16d0*/  UISETP.NE.AND UP2, UPT, UR23, URZ, UPT ;  /* 0x000000ff1700728c */ /* 0x000fe2000bf45270 */
[----:B------:R-:W-:Y:S01]  /*16e0*/  UMOV UR35, URZ ;  /* 0x000000ff00237c82 */ /* 0x000fe20008000000 */
[----:B------:R-:W-:Y:S01]  /*16f0*/  UMOV UR18, URZ ;  /* 0x000000ff00127c82 */ /* 0x000fe20008000000 */
[----:B-1----:R-:W-:-:S08]  /*1700*/  UMOV UR10, URZ ;  /* 0x000000ff000a7c82 */ /* 0x002fd00008000000 */
.L_x_31:
[----:B----4-:R-:W-:Y:S02]  /*1710*/  USHF.L.U32 UR6, UR35, 0x7, URZ ;  /* 0x0000000723067899 */ /* 0x010fe400080006ff */
[----:B------:R-:W-:Y:S02]  /*1720*/  UIADD3 UR19, UPT, UPT, UR35, UR35, URZ ;  /* 0x0000002323137290 */ /* 0x000fe4000fffe0ff */
[----:B------:R-:W-:Y:S01]  /*1730*/  ULEA UR5, UR36, UR34, 0x3 ;  /* 0x0000002224057291 */ /* 0x000fe2000f8e18ff */
[----:B-1-3--:R-:W-:Y:S11]  /*1740*/  @P1 BRA `(.L_x_28) ;  /* 0x0000000000101947 */ /* 0x00aff60003800000 */
[----:B------:R-:W-:-:S06]  /*1750*/  USHF.L.U32 UR4, UR37, 0x1f, URZ ;  /* 0x0000001f25047899 */ /* 0x000fcc00080006ff */
[----:B------:R-:W-:-:S04]  /*1760*/  MOV R0, UR4 ;  /* 0x0000000400007c02 */ /* 0x000fc80008000f00 */
[----:B------:R-:W1:Y:S02]  /*1770*/  SYNCS.PHASECHK.TRANS64.TRYWAIT P0, [UR5+0x28], R0 ;  /* 0x00002800ff0075a7 */ /* 0x000e640008001105 */
[----:B-1----:R-:W-:Y:S05]  /*1780*/  @!P0 BRA `(.L_x_29) ;  /* 0x0000003c00d08947 */ /* 0x002fea0003800000 */
.L_x_28:
[----:B------:R-:W-:Y:S05]  /*1790*/  BRA.U UP2, `(.L_x_30) ;  /* 0x00000001020c7547 */ /* 0x000fea000b800000 */
[----:B------:R-:W-:-:S13]  /*17a0*/  ELECT P0, URZ, PT ;  /* 0x0000000000ff782f */ /* 0x000fda0003800000 */
[----:B-1----:R-:W-:-:S04]  /*17b0*/  @P0 MOV R0, 0x11800 ;  /* 0x0001180000000802 */ /* 0x002fc80000000f00 */
[----:B------:R3:W-:Y:S03]  /*17c0*/  @P0 SYNCS.ARRIVE.TRANS64 RZ, [UR5], R0 ;  /* 0x00000000ffff09a7 */ /* 0x0007e60008000005 */
.L_x_30:
[----:B------:R-:W-:Y:S01]  /*17d0*/  ULEA UR24, UR36, UR34, 0xe ;  /* 0x0000002224187291 */ /* 0x000fe2000f8e70ff */
[----:B------:R-:W-:Y:S01]  /*17e0*/  PLOP3.LUT P1, PT, PT, PT, PT, 0x80, 0x8 ;  /* 0x000000000008781c */ /* 0x000fe20003f2f070 */
[----:B------:R-:W-:Y:S02]  /*17f0*/  ULEA UR16, UR36, UR34, 0xa ;  /* 0x0000002224107291 */ /* 0x000fe4000f8e50ff */
[----:B------:R-:W-:Y:S02]  /*1800*/  ULEA UR8, UR36, UR15, 0x1 ;  /* 0x0000000f24087291 */ /* 0x000fe4000f8e08ff */
[----:B------:R-:W-:Y:S02]  /*1810*/  UIADD3 UR36, UPT, UPT, UR36, 0x1, URZ ;  /* 0x0000000124247890 */ /* 0x000fe4000fffe0ff */
[----:B------:R-:W-:Y:S02]  /*1820*/  UISETP.GT.U32.AND UP0, UPT, UR35, 0x1e, UPT ;  /* 0x0000001e2300788c */ /* 0x000fe4000bf04070 */
[----:B------:R-:W-:-:S02]  /*1830*/  UISETP.NE.AND UP1, UPT, UR36, 0x5, UPT ;  /* 0x000000052400788c */ /* 0x000fc4000bf25270 */
[----:B------:R-:W-:Y:S02]  /*1840*/  ULEA UR8, UR8, UR34, 0xa ;  /* 0x0000002208087291 */ /* 0x000fe4000f8e50ff */
[----:B------:R-:W-:Y:S01]  /*1850*/  USEL UR9, URZ, 0x1, UP1 ;  /* 0x00000001ff097887 */ /* 0x000fe20008800000 */
[----:B------:R-:W-:Y:S01]  /*1860*/  PLOP3.LUT P0, PT, PT, PT, UP0, 0x80, 0x8 ;  /* 0x000000000008781c */ /* 0x000fe20003f0f008 */
[----:B------:R-:W-:Y:S02]  /*1870*/  ULOP3.LUT UR5, UR5, 0xfefffff8, URZ, 0xc0, !UPT ;  /* 0xfefffff805057892 */ /* 0x000fe4000f8ec0ff */
[----:B------:R-:W-:Y:S02]  /*1880*/  ULOP3.LUT UR37, UR37, UR9, URZ, 0x3c, !UPT ;  /* 0x0000000925257292 */ /* 0x000fe4000f8e3cff */
[----:B------:R-:W-:Y:S02]  /*1890*/  UIADD3 UR4, UPT, UPT, UR24, 0x5400, URZ ;  /* 0x0000540018047890 */ /* 0x000fe4000fffe0ff */
[----:B------:R-:W-:-:S02]  /*18a0*/  USEL UR36, UR36, URZ, UP1 ;  /* 0x000000ff24247287 */ /* 0x000fc40008800000 */
[----:B------:R-:W-:Y:S02]  /*18b0*/  UIADD3 UR24, UPT, UPT, UR24, 0x19400, URZ ;  /* 0x0001940018187890 */ /* 0x000fe4000fffe0ff */
[----:B------:R-:W-:Y:S02]  /*18c0*/  UIADD3 UR16, UPT, UPT, UR16, 0x2d400, URZ ;  /* 0x0002d40010107890 */ /* 0x000fe4000fffe0ff */
[----:B------:R-:W-:Y:S01]  /*18d0*/  UIADD3 UR8, UPT, UPT, UR8, 0x2e800, URZ ;  /* 0x0002e80008087890 */ /* 0x000fe2000fffe0ff */
[----:B------:R4:W-:Y:S01]  /*18e0*/  UTMALDG.2D.2CTA [UR4], [UR44], desc[URZ] ;  /* 0x0000ff042c0075b4 */ /* 0x0009e20008209000 */
[----:B------:R-:W-:Y:S02]  /*18f0*/  @!UP0 USHF.L.U32 UR32, UR37, 0x1f, URZ ;  /* 0x0000001f25208899 */ /* 0x000fe400080006ff */
[----:B------:R-:W-:Y:S01]  /*1900*/  @!UP0 ULEA UR33, UR36, UR34, 0x3 ;  /* 0x0000002224218291 */ /* 0x000fe2000f8e18ff */
[----:B------:R-:W-:Y:S01]  /*1910*/  UMOV UR26, UR6 ;  /* 0x00000006001a7c82 */ /* 0x000fe20008000000 */
[----:B------:R-:W-:Y:S01]  /*1920*/  UMOV UR25, UR5 ;  /* 0x0000000500197c82 */ /* 0x000fe20008000000 */
[----:B------:R-:W-:Y:S01]  /*1930*/  UMOV UR17, UR5 ;  /* 0x0000000500117c82 */ /* 0x000fe20008000000 */
[----:B-1-3--:R-:W-:Y:S01]  /*1940*/  IMAD.U32 R0, RZ, RZ, UR32 ;  /* 0x00000020ff007e24 */ /* 0x00afe2000f8e00ff */
[----:B------:R-:W-:Y:S01]  /*1950*/  UMOV UR29, 0x30000 ;  /* 0x00030000001d7882 */ /* 0x000fe20000000000 */
[----:B------:R-:W-:Y:S01]  /*1960*/  UMOV UR11, UR19 ;  /* 0x00000013000b7c82 */ /* 0x000fe20008000000 */
[----:B------:R-:W-:Y:S01]  /*1970*/  UMOV UR13, UR28 ;  /* 0x0000001c000d7c82 */ /* 0x000fe20008000000 */
[----:B------:R-:W-:Y:S01]  /*1980*/  UMOV UR9, UR5 ;  /* 0x0000000500097c82 */ /* 0x000fe20008000000 */
[----:B------:R4:W-:Y:S01]  /*1990*/  UTMALDG.3D.2CTA [UR24], [UR42], desc[URZ] ;  /* 0x0000ff182a0075b4 */ /* 0x0009e20008211000 */
[----:B------:R-:W-:-:S04]  /*19a0*/  UIADD3 UR35, UPT, UPT, UR35, 0x1, URZ ;  /* 0x0000000123237890 */ /* 0x000fc8000fffe0ff */
[----:B------:R-:W-:Y:S01]  /*19b0*/  UISETP.NE.AND UP0, UPT, UR35, 0x20, UPT ;  /* 0x000000202300788c */ /* 0x000fe2000bf05270 */
[----:B------:R4:W-:Y:S01]  /*19c0*/  UTMALDG.3D.2CTA [UR16], [UR40], desc[URZ] ;  /* 0x0000ff10280075b4 */ /* 0x0009e20008211000 */
[----:B------:R4:W-:Y:S01]  /*19d0*/  UTMALDG.4D.MULTICAST.2CTA [UR8], [UR38], UR29, desc[URZ] ;  /* 0x0000ff08260073b4 */ /* 0x0009e2000821981d */
[----:B------:R4:W1:Y:S06]  /*19e0*/  @!P0 SYNCS.PHASECHK.TRANS64.TRYWAIT P1, [UR33+0x28], R0 ;  /* 0x00002800ff0085a7 */ /* 0x00086c0008021121 */
[----:B------:R-:W-:Y:S05]  /*19f0*/  BRA.U UP0, `(.L_x_31) ;  /* 0xfffffffd00447547 */ /* 0x000fea000b83ffff */
[----:B--2---:R-:W-:Y:S02]  /*1a00*/  LEA R3, R8, UR34, 0x3 ;  /* 0x0000002208037c11 */ /* 0x004fe4000f8e18ff */
[----:B------:R-:W-:-:S04]  /*1a10*/  SHF.L.U32 R4, R2, 0x1f, RZ ;  /* 0x0000001f02047819 */ /* 0x000fc800000006ff */
[----:B------:R-:W2:Y:S02]  /*1a20*/  SYNCS.PHASECHK.TRANS64.TRYWAIT P0, [R3+URZ+0x60], R4 ;  /* 0x00006004030075a7 */ /* 0x000ea400080011ff */
[----:B--2---:R-:W-:Y:S05]  /*1a30*/  @!P0 BRA `(.L_x_32) ;  /* 0x0000003c00448947 */ /* 0x004fea0003800000 */
.L_x_96:
[C---:B------:R-:W-:Y:S01]  /*1a40*/  LEA R4, R8.reuse, UR34, 0x4 ;  /* 0x0000002208047c11 */ /* 0x040fe2000f8e20ff */
[----:B------:R-:W-:Y:S02]  /*1a50*/  VIADD R8, R8, 0x1 ;  /* 0x0000000108087836 */ /* 0x000fe40000000000 */
[----:B----4-:R-:W-:-:S03]  /*1a60*/  IMAD.MOV.U32 R0, RZ, RZ, 0x1 ;  /* 0x00000001ff007424 */ /* 0x010fc600078e00ff */
[----:B--2---:R-:W2:Y:S01]  /*1a70*/  LDS.128 R4, [R4+0x31010] ;  /* 0x0310100004047984 */ /* 0x004ea20000000c00 */
[C---:B-1----:R-:W-:Y:S01]  /*1a80*/  ISETP.NE.AND P1, PT, R8.reuse, 0x2, PT ;  /* 0x000000020800780c */ /* 0x042fe20003f25270 */
[----:B------:R1:W-:Y:S06]  /*1a90*/  MEMBAR.ALL.CTA ;  /* 0x0000000000007992 */ /* 0x0003ec0000008000 */
[----:B-1----:R-:W1:Y:S01]  /*1aa0*/  FENCE.VIEW.ASYNC.S ;  /* 0x00000000000073c6 */ /* 0x002e620000000000 */
[----:B------:R-:W-:Y:S01]  /*1ab0*/  SEL R8, R8, RZ, P1 ;  /* 0x000000ff08087207 */ /* 0x000fe20000800000 */
[----:B-1----:R1:W-:Y:S01]  /*1ac0*/  SYNCS.ARRIVE.TRANS64.ART0 RZ, [R3+URZ+0x70], R0 ;  /* 0x0000700003ff79a7 */ /* 0x0023e200085000ff */
[----:B--2---:R-:W-:-:S02]  /*1ad0*/  ISETP.NE.AND P0, PT, R7, 0x1, PT ;  /* 0x000000010700780c */ /* 0x004fc40003f05270 */
[----:B------:R-:W-:Y:S02]  /*1ae0*/  R2UR UR5, R4 ;  /* 0x00000000040572ca */ /* 0x000fe400000e0000 */
[----:B------:R-:W-:Y:S02]  /*1af0*/  R2UR UR12, R5 ;  /* 0x00000000050c72ca */ /* 0x000fe400000e0000 */
[----:B------:R-:W-:Y:S02]  /*1b00*/  R2UR UR28, R6 ;  /* 0x00000000061c72ca */ /* 0x000fe400000e0000 */
[----:B-1----:R-:W-:-:S04]  /*1b10*/  SEL R3, RZ, 0x1, P1 ;  /* 0x00000001ff037807 */ /* 0x002fc80000800000 */
[----:B------:R-:W-:Y:S01]  /*1b20*/  LOP3.LUT R2, R2, R3, RZ, 0x3c, !PT ;  /* 0x0000000302027212 */ /* 0x000fe200078e3cff */
[----:B------:R-:W-:Y:S08]  /*1b30*/  @!P0 BRA `(.L_x_33) ;  /* 0xfffffff800848947 */ /* 0x000ff0000383ffff */
.L_x_27:
[----:B------:R-:W-:Y:S02]  /*1b40*/  UIADD3 UR5, UPT, UPT, UR36, 0x2, URZ ;  /* 0x0000000224057890 */ /* 0x000fe4000fffe0ff */
[----:B------:R-:W-:-:S04]  /*1b50*/  UISETP.NE.AND UP0, UPT, UR36, 0x4, UPT ;  /* 0x000000042400788c */ /* 0x000fc8000bf05270 */
[----:B------:R-:W-:-:S04]  /*1b60*/  USEL UR5, UR5, 0x1, UP0 ;  /* 0x0000000105057887 */ /* 0x000fc80008000000 */
[----:B------:R-:W-:Y:S02]  /*1b70*/  UIADD3 UR4, UPT, UPT, UR5, 0x1, URZ ;  /* 0x0000000105047890 */ /* 0x000fe4000fffe0ff */
[----:B------:R-:W-:-:S04]  /*1b80*/  UISETP.NE.AND UP1, UPT, UR5, 0x5, UPT ;  /* 0x000000050500788c */ /* 0x000fc8000bf25270 */
[----:B------:R-:W-:Y:S02]  /*1b90*/  USEL UR4, UR4, 0x1, UP1 ;  /* 0x0000000104047887 */ /* 0x000fe40008800000 */
[----:B------:R-:W-:Y:S02]  /*1ba0*/  UISETP.EQ.XOR UP1, UPT, UR36, 0x4, !UP1 ;  /* 0x000000042400788c */ /* 0x000fe4000cf22a70 */
[----:B------:R-:W-:Y:S02]  /*1bb0*/  UIADD3 UR5, UPT, UPT, UR4, 0x1, URZ ;  /* 0x0000000104057890 */ /* 0x000fe4000fffe0ff */
[----:B------:R-:W-:Y:S02]  /*1bc0*/  UISETP.NE.AND UP0, UPT, UR4, 0x5, UPT ;  /* 0x000000050400788c */ /* 0x000fe4000bf05270 */
[----:B------:R-:W-:Y:S02]  /*1bd0*/  UISETP.EQ.XOR UP1, UPT, UR4, 0x5, UP1 ;  /* 0x000000050400788c */ /* 0x000fe40008f22a70 */
[----:B------:R-:W-:-:S04]  /*1be0*/  USEL UR5, UR5, 0x1, UP0 ;  /* 0x0000000105057887 */ /* 0x000fc80008000000 */
[----:B------:R-:W-:Y:S02]  /*1bf0*/  UISETP.EQ.XOR UP1, UPT, UR5, 0x5, UP1 ;  /* 0x000000050500788c */ /* 0x000fe40008f22a70 */
[----:B------:R-:W-:Y:S02]  /*1c00*/  UISETP.NE.AND UP0, UPT, UR5, 0x5, UPT ;  /* 0x000000050500788c */ /* 0x000fe4000bf05270 */
[----:B------:R-:W-:Y:S02]  /*1c10*/  USEL UR4, URZ, 0x1, !UP1 ;  /* 0x00000001ff047887 */ /* 0x000fe4000c800000 */
[----:B------:R-:W-:Y:S02]  /*1c20*/  USEL UR5, UR5, URZ, UP0 ;  /* 0x000000ff05057287 */ /* 0x000fe40008000000 */
[----:B------:R-:W-:Y:S02]  /*1c30*/  ULOP3.LUT UR4, UR37, UR4, URZ, 0x3c, !UPT ;  /* 0x0000000425047292 */ /* 0x000fe4000f8e3cff */
[----:B------:R-:W-:-:S02]  /*1c40*/  ULEA UR5, UR5, UR34, 0x3 ;  /* 0x0000002205057291 */ /* 0x000fc4000f8e18ff */
[----:B------:R-:W-:Y:S02]  /*1c50*/  USHF.L.U32 UR4, UR4, 0x1f, URZ ;  /* 0x0000001f04047899 */ /* 0x000fe400080006ff */
[----:B------:R-:W-:-:S04]  /*1c60*/  UISETP.NE.AND UP0, UPT, UR23, URZ, UPT ;  /* 0x000000ff1700728c */ /* 0x000fc8000bf05270 */
[----:B------:R-:W-:-:S04]  /*1c70*/  MOV R0, UR4 ;  /* 0x0000000400007c02 */ /* 0x000fc80008000f00 */
[----:B------:R-:W3:Y:S02]  /*1c80*/  SYNCS.PHASECHK.TRANS64.TRYWAIT P0, [UR5+0x28], R0 ;  /* 0x00002800ff0075a7 */ /* 0x000ee40008001105 */
[----:B---3--:R-:W-:Y:S05]  /*1c90*/  @!P0 BRA `(.L_x_34) ;  /* 0x0000003800c48947 */ /* 0x008fea0003800000 */
.L_x_98:
[----:B------:R-:W-:Y:S05]  /*1ca0*/  BRA.U UP0, `(.L_x_25) ;  /* 0x00000001000c7547 */ /* 0x000fea000b800000 */
[----:B------:R-:W-:-:S13]  /*1cb0*/  ELECT P0, URZ, PT ;  /* 0x0000000000ff782f */ /* 0x000fda0003800000 */
[----:B--2---:R-:W-:-:S04]  /*1cc0*/  @P0 MOV R0, 0x11800 ;  /* 0x0001180000000802 */ /* 0x004fc80000000f00 */
[----:B------:R3:W-:Y:S03]  /*1cd0*/  @P0 SYNCS.ARRIVE.TRANS64 RZ, [UR5], R0 ;  /* 0x00000000ffff09a7 */ /* 0x0007e60008000005 */
.L_x_25:
[----:B------:R-:W-:-:S13]  /*1ce0*/  ISETP.NE.AND P0, PT, R124, 0x4, PT ;  /* 0x000000047c00780c */ /* 0x000fda0003f05270 */
[----:B------:R-:W-:Y:S05]  /*1cf0*/  @P0 BRA `(.L_x_35) ;  /* 0x0000000c004c0947 */ /* 0x000fea0003800000 */
[----:B------:R-:W4:Y:S01]  /*1d00*/  S2UR UR12, SR_CgaCtaId ;  /* 0x00000000000c79c3 */ /* 0x000f220000008800 */
[----:B------:R-:W-:Y:S01]  /*1d10*/  NOP ;  /* 0x0000000000007918 */ /* 0x000fe20000000000 */
[----:B------:R-:W-:Y:S02]  /*1d20*/  UMOV UR4, 0x400 ;  /* 0x0000040000047882 */ /* 0x000fe40000000000 */
[----:B----4-:R-:W-:-:S04]  /*1d30*/  ULEA UR12, UR12, UR4, 0x18 ;  /* 0x000000040c0c7291 */ /* 0x010fc8000f8ec0ff */
[----:B------:R-:W-:Y:S06]  /*1d40*/  BAR.SYNC.DEFER_BLOCKING 0x3, 0xa0 ;  /* 0x00c2800000007b1d */ /* 0x000fec0000010000 */
[----:B--23--:R-:W2:Y:S01]  /*1d50*/  LDS R0, [UR12+0x88] ;  /* 0x0000880cff007984 */ /* 0x00cea20008000800 */
[----:B------:R-:W3:Y:S02]  /*1d60*/  SYNCS.PHASECHK.TRANS64.TRYWAIT P0, [UR12+0x60], RZ ;  /* 0x000060ffff0075a7 */ /* 0x000ee4000800110c */
[----:B--23--:R-:W-:Y:S05]  /*1d70*/  @!P0 BRA `(.L_x_36) ;  /* 0x0000003800ac8947 */ /* 0x00cfea0003800000 */
.L_x_100:
[----:B------:R-:W3:Y:S01]  /*1d80*/  LDS R3, [UR12+0x3101c] ;  /* 0x03101c0cff037984 */ /* 0x000ee20008000800 */
[----:B--2---:R-:W-:Y:S01]  /*1d90*/  IMAD.MOV.U32 R2, RZ, RZ, 0x1 ;  /* 0x00000001ff027424 */ /* 0x004fe200078e00ff */
[----:B------:R-:W-:Y:S01]  /*1da0*/  R2UR UR36, R0 ;  /* 0x00000000002472ca */ /* 0x000fe200000e0000 */
[----:B------:R-:W-:Y:S01]  /*1db0*/  UMOV UR34, 0x1 ;  /* 0x0000000100227882 */ /* 0x000fe20000000000 */
[----:B------:R2:W-:Y:S06]  /*1dc0*/  MEMBAR.ALL.CTA ;  /* 0x0000000000007992 */ /* 0x0005ec0000008000 */
[----:B--2---:R-:W2:Y:S01]  /*1dd0*/  FENCE.VIEW.ASYNC.S ;  /* 0x00000000000073c6 */ /* 0x004ea20000000000 */
[----:B------:R-:W-:Y:S01]  /*1de0*/  UMOV UR35, 0x1 ;  /* 0x0000000100237882 */ /* 0x000fe20000000000 */
[----:B--2---:R2:W-:Y:S01]  /*1df0*/  SYNCS.ARRIVE.TRANS64.ART0 RZ, [UR12+0x70], R2 ;  /* 0x00007002ffff79a7 */ /* 0x0045e2000850000c */
[----:B---3--:R-:W-:-:S13]  /*1e00*/  ISETP.NE.AND P0, PT, R3, 0x1, PT ;  /* 0x000000010300780c */ /* 0x008fda0003f05270 */
[----:B--2---:R-:W-:Y:S05]  /*1e10*/  @P0 BRA `(.L_x_37) ;  /* 0x0000000800c80947 */ /* 0x004fea0003800000 */
[----:B------:R-:W-:Y:S01]  /*1e20*/  UIADD3 UR4, UPT, UPT, UR36, -0x7ffffe2c, URZ ;  /* 0x800001d424047890 */ /* 0x000fe2000fffe0ff */
[----:B------:R-:W-:Y:S01]  /*1e30*/  HFMA2 R5, -RZ, RZ, 0, 5.9604644775390625e-08 ;  /* 0x00000001ff057431 */ /* 0x000fe200000001ff */
[----:B------:R-:W-:Y:S01]  /*1e40*/  UIADD3 UR10, UPT, UPT, UR36, 0x1d0, URZ ;  /* 0x000001d0240a7890 */ /* 0x000fe2000fffe0ff */
[----:B------:R-:W-:Y:S01]  /*1e50*/  MOV R4, RZ ;  /* 0x000000ff00047202 */ /* 0x000fe20000000f00 */
[----:B-1----:R-:W-:Y:S02]  /*1e60*/  UIADD3 UR8, UPT, UPT, UR36, 0x1d4, URZ ;  /* 0x000001d424087890 */ /* 0x002fe4000fffe0ff */
[----:B------:R-:W-:Y:S02]  /*1e70*/  UIADD3 UR6, UPT, UPT, UR36, -0x7ffffe30, URZ ;  /* 0x800001d024067890 */ /* 0x000fe4000fffe0ff */
[----:B------:R-:W-:Y:S02]  /*1e80*/  UIADD3 UR5, UPT, UPT, UR36, -0x7ffffe18, URZ ;  /* 0x800001e824057890 */ /* 0x000fe4000fffe0ff */
[----:B------:R-:W-:Y:S01]  /*1e90*/  USHF.R.U32.HI UR16, URZ, 0x1, UR4 ;  /* 0x00000001ff107899 */ /* 0x000fe20008011604 */
[----:B------:R-:W-:Y:S01]  /*1ea0*/  UMOV UR38, 0x10c02000 ;  /* 0x10c0200000267882 */ /* 0x000fe20000000000 */
[----:B------:R-:W-:-:S02]  /*1eb0*/  UIADD3 UR11, UPT, UPT, UR36, 0x1e0, URZ ;  /* 0x000001e0240b7890 */ /* 0x000fc4000fffe0ff */
[----:B------:R-:W-:Y:S02]  /*1ec0*/  UIADD3 UR9, UPT, UPT, UR36, 0x1e8, URZ ;  /* 0x000001e824097890 */ /* 0x000fe4000fffe0ff */
[----:B------:R-:W-:Y:S02]  /*1ed0*/  UIADD3 UR7, UPT, UPT, UR36, -0x7ffffe20, URZ ;  /* 0x800001e024077890 */ /* 0x000fe4000fffe0ff */
[----:B------:R-:W-:Y:S02]  /*1ee0*/  USHF.R.U32.HI UR33, URZ, 0x1, UR10 ;  /* 0x00000001ff217899 */ /* 0x000fe4000801160a */
[----:B------:R-:W-:Y:S02]  /*1ef0*/  USHF.R.U32.HI UR29, URZ, 0x1, UR6 ;  /* 0x00000001ff1d7899 */ /* 0x000fe40008011606 */
[----:B------:R-:W-:Y:S02]  /*1f00*/  USHF.R.U32.HI UR25, URZ, 0x1, UR8 ;  /* 0x00000001ff197899 */ /* 0x000fe40008011608 */
[----:B------:R-:W-:-:S02]  /*1f10*/  UIADD3 UR18, UPT, UPT, UR12, 0x2e800, URZ ;  /* 0x0002e8000c127890 */ /* 0x000fc4000fffe0ff */
[----:B------:R-:W-:Y:S02]  /*1f20*/  UIADD3 UR19, UPT, UPT, UR12, 0x2d400, URZ ;  /* 0x0002d4000c137890 */ /* 0x000fe4000fffe0ff */
[----:B------:R-:W-:Y:S02]  /*1f30*/  UIADD3 UR20, UPT, UPT, UR12, 0x5400, URZ ;  /* 0x000054000c147890 */ /* 0x000fe4000fffe0ff */
[----:B------:R-:W-:Y:S02]  /*1f40*/  UIADD3 UR24, UPT, UPT, UR12, 0x19400, URZ ;  /* 0x000194000c187890 */ /* 0x000fe4000fffe0ff */
[----:B------:R-:W-:Y:S02]  /*1f50*/  ULOP3.LUT UR37, UR15, 0x1, URZ, 0x3c, !UPT ;  /* 0x000000010f257892 */ /* 0x000fe4000f8e3cff */
[----:B------:R-:W-:Y:S02]  /*1f60*/  USEL UR35, URZ, 0x4000, UP6 ;  /* 0x00004000ff237887 */ /* 0x000fe4000b000000 */
[----:B------:R-:W-:-:S02]  /*1f70*/  USHF.R.U32.HI UR13, URZ, 0x1a, UR5 ;  /* 0x0000001aff0d7899 */ /* 0x000fc40008011605 */
[----:B------:R-:W-:Y:S02]  /*1f80*/  USEL UR38, UR38, 0x10c00000, !UP5 ;  /* 0x10c0000026267887 */ /* 0x000fe4000e800000 */
[----:B------:R-:W-:Y:S02]  /*1f90*/  ULOP3.LUT UR16, UR16, 0x60000000, URZ, 0xc0, !UPT ;  /* 0x6000000010107892 */ /* 0x000fe4000f8ec0ff */
[----:B------:R-:W-:Y:S02]  /*1fa0*/  USHF.R.U32.HI UR32, URZ, 0x1a, UR11 ;  /* 0x0000001aff207899 */ /* 0x000fe4000801160b */
[----:B------:R-:W-:Y:S02]  /*1fb0*/  USHF.R.U32.HI UR28, URZ, 0x1a, UR7 ;  /* 0x0000001aff1c7899 */ /* 0x000fe40008011607 */
[----:B------:R-:W-:Y:S02]  /*1fc0*/  USHF.R.U32.HI UR17, URZ, 0x1a, UR9 ;  /* 0x0000001aff117899 */ /* 0x000fe40008011609 */
[----:B------:R-:W-:-:S02]  /*1fd0*/  ULOP3.LUT UR33, UR33, 0x60000000, URZ, 0xc0, !UPT ;  /* 0x6000000021217892 */ /* 0x000fc4000f8ec0ff */
[----:B------:R-:W-:Y:S02]  /*1fe0*/  ULOP3.LUT UR29, UR29, 0x60000000, URZ, 0xc0, !UPT ;  /* 0x600000001d1d7892 */ /* 0x000fe4000f8ec0ff */
[----:B------:R-:W-:Y:S02]  /*1ff0*/  ULOP3.LUT UR25, UR25, 0x60000000, URZ, 0xc0, !UPT ;  /* 0x6000000019197892 */ /* 0x000fe4000f8ec0ff */
[----:B------:R-:W-:Y:S02]  /*2000*/  USHF.L.U32 UR27, UR34, UR15, URZ ;  /* 0x0000000f221b7299 */ /* 0x000fe400080006ff */
[----:B------:R-:W-:Y:S02]  /*2010*/  USHF.R.U32.HI UR18, URZ, 0x4, UR18 ;  /* 0x00000004ff127899 */ /* 0x000fe40008011612 */
[----:B------:R-:W-:Y:S02]  /*2020*/  USHF.R.U32.HI UR19, URZ, 0x4, UR19 ;  /* 0x00000004ff137899 */ /* 0x000fe40008011613 */
[----:B------:R-:W-:-:S02]  /*2030*/  USHF.R.U32.HI UR20, URZ, 0x4, UR20 ;  /* 0x00000004ff147899 */ /* 0x000fc40008011614 */
[----:B------:R-:W-:Y:S02]  /*2040*/  USHF.R.U32.HI UR24, URZ, 0x4, UR24 ;  /* 0x00000004ff187899 */ /* 0x000fe40008011618 */
[----:B------:R-:W-:Y:S02]  /*2050*/  USHF.L.U32 UR34, UR34, UR37, URZ ;  /* 0x0000002522227299 */ /* 0x000fe400080006ff */
[----:B------:R-:W-:Y:S02]  /*2060*/  UIADD3 UR38, UPT, UPT, UR35, UR38, URZ ;  /* 0x0000002623267290 */ /* 0x000fe4000fffe0ff */
[----:B------:R-:W-:Y:S02]  /*2070*/  ULOP3.LUT UR13, UR16, 0x30, UR13, 0xf8, !UPT ;  /* 0x00000030100d7892 */ /* 0x000fe4000f8ef80d */
[----:B------:R-:W-:Y:S02]  /*2080*/  ULOP3.LUT UR32, UR33, 0x30, UR32, 0xf8, !UPT ;  /* 0x0000003021207892 */ /* 0x000fe4000f8ef820 */
[----:B------:R-:W-:-:S02]  /*2090*/  ULOP3.LUT UR28, UR29, 0x30, UR28, 0xf8, !UPT ;  /* 0x000000301d1c7892 */ /* 0x000fc4000f8ef81c */
[----:B------:R-:W-:Y:S02]  /*20a0*/  ULOP3.LUT UR17, UR25, 0x30, UR17, 0xf8, !UPT ;  /* 0x0000003019117892 */ /* 0x000fe4000f8ef811 */
[----:B------:R-:W-:Y:S02]  /*20b0*/  ULOP3.LUT UR18, UR18, 0x3fc0, URZ, 0xc0, !UPT ;  /* 0x00003fc012127892 */ /* 0x000fe4000f8ec0ff */
[----:B------:R-:W-:Y:S02]  /*20c0*/  ULOP3.LUT UR19, UR19, 0x3fc0, URZ, 0xc0, !UPT ;  /* 0x00003fc013137892 */ /* 0x000fe4000f8ec0ff */
[----:B------:R-:W-:Y:S02]  /*20d0*/  ULOP3.LUT UR20, UR20, 0x3fc0, URZ, 0xc0, !UPT ;  /* 0x00003fc014147892 */ /* 0x000fe4000f8ec0ff */
[----:B------:R-:W-:Y:S02]  /*20e0*/  ULOP3.LUT UR24, UR24, 0x3fc0, URZ, 0xc0, !UPT ;  /* 0x00003fc018187892 */ /* 0x000fe4000f8ec0ff */
[----:B------:R-:W-:-:S02]  /*20f0*/  ULOP3.LUT UR27, UR34, 0xffff, UR27, 0xc8, !UPT ;  /* 0x0000ffff221b7892 */ /* 0x000fc4000f8ec81b */
[----:B------:R-:W-:Y:S02]  /*2100*/  ULOP3.LUT UR51, UR32, UR38, URZ, 0xfc, !UPT ;  /* 0x0000002620337292 */ /* 0x000fe4000f8efcff */
[----:B------:R-:W-:Y:S02]  /*2110*/  ULOP3.LUT UR45, UR28, UR38, URZ, 0xfc, !UPT ;  /* 0x000000261c2d7292 */ /* 0x000fe4000f8efcff */
[----:B------:R-:W-:Y:S02]  /*2120*/  ULOP3.LUT UR41, UR17, UR38, URZ, 0xfc, !UPT ;  /* 0x0000002611297292 */ /* 0x000fe4000f8efcff */
[----:B------:R-:W-:Y:S02]  /*2130*/  ULOP3.LUT UR39, UR13, UR38, URZ, 0xfc, !UPT ;  /* 0x000000260d277292 */ /* 0x000fe4000f8efcff */
[----:B------:R-:W-:Y:S02]  /*2140*/  UISETP.NE.AND UP0, UPT, UR23, URZ, UPT ;  /* 0x000000ff1700728c */ /* 0x000fe4000bf05270 */
[----:B------:R-:W-:-:S02]  /*2150*/  UIADD3 UR26, UPT, UPT, UR12, 0x50, URZ ;  /* 0x000000500c1a7890 */ /* 0x000fc4000fffe0ff */
[----:B------:R-:W-:Y:S02]  /*2160*/  ULOP3.LUT UR18, UR18, 0x10000, URZ, 0xfc, !UPT ;  /* 0x0001000012127892 */ /* 0x000fe4000f8efcff */
[----:B------:R-:W-:Y:S02]  /*2170*/  ULOP3.LUT UR19, UR19, 0x10000, URZ, 0xfc, !UPT ;  /* 0x0001000013137892 */ /* 0x000fe4000f8efcff */
[----:B------:R-:W-:Y:S02]  /*2180*/  ULOP3.LUT UR20, UR20, 0x10000, URZ, 0xfc, !UPT ;  /* 0x0001000014147892 */ /* 0x000fe4000f8efcff */
[----:B------:R-:W-:Y:S02]  /*2190*/  ULOP3.LUT UR24, UR24, 0x10000, URZ, 0xfc, !UPT ;  /* 0x0001000018187892 */ /* 0x000fe4000f8efcff */
[----:B------:R-:W-:Y:S01]  /*21a0*/  UISETP.NE.AND UP1, UPT, UR23, URZ, UPT ;  /* 0x000000ff1700728c */ /* 0x000fe2000bf25270 */
[----:B------:R-:W-:Y:S01]  /*21b0*/  UMOV UR13, 0x1 ;  /* 0x00000001000d7882 */ /* 0x000fe20000000000 */
[----:B------:R-:W-:Y:S01]  /*21c0*/  UMOV UR34, URZ ;  /* 0x000000ff00227c82 */ /* 0x000fe20008000000 */
[----:B------:R-:W-:Y:S01]  /*21d0*/  UMOV UR33, URZ ;  /* 0x000000ff00217c82 */ /* 0x000fe20008000000 */
[----:B------:R-:W-:Y:S01]  /*21e0*/  UMOV UR50, URZ ;  /* 0x000000ff00327c82 */ /* 0x000fe20008000000 */
[----:B------:R-:W-:Y:S01]  /*21f0*/  UMOV UR44, URZ ;  /* 0x000000ff002c7c82 */ /* 0x000fe20008000000 */
[----:B------:R-:W-:Y:S01]  /*2200*/  UMOV UR40, URZ ;  /* 0x000000ff00287c82 */ /* 0x000fe20008000000 */
[----:B------:R-:W-:-:S05]  /*2210*/  UMOV UR38, URZ ;  /* 0x000000ff00267c82 */ /* 0x000fca0008000000 */
.L_x_46:
[----:B------:R-:W-:Y:S01]  /*2220*/  PLOP3.LUT P0, PT, PT, PT, UP0, 0x80, 0x8 ;  /* 0x000000000008781c */ /* 0x000fe20003f0f008 */
[----:B--2---:R-:W-:Y:S01]  /*2230*/  @!UP0 USHF.L.U32 UR17, UR34, 0x1f, URZ ;  /* 0x0000001f22118899 */ /* 0x004fe200080006ff */
[----:B----4-:R-:W-:Y:S01]  /*2240*/  PLOP3.LUT P3, PT, PT, PT, PT, 0x80, 0x8 ;  /* 0x000000000008781c */ /* 0x010fe20003f6f070 */
[----:B------:R-:W-:Y:S01]  /*2250*/  @!UP0 ULEA UR25, UR33, UR12, 0x3 ;  /* 0x0000000c21198291 */ /* 0x000fe2000f8e18ff */
[----:B------:R-:W-:Y:S01]  /*2260*/  PLOP3.LUT P2, PT, PT, PT, PT, 0x8, 0x80 ;  /* 0x000000000080781c */ /* 0x000fe20003f4e170 */
[----:B------:R-:W-:Y:S02]  /*2270*/  @!UP0 USHF.L.U32 UR16, UR13, 0x1f, URZ ;  /* 0x0000001f0d108899 */ /* 0x000fe400080006ff */
[----:B------:R-:W-:Y:S01]  /*2280*/  IMAD.U32 R2, RZ, RZ, UR17 ;  /* 0x00000011ff027e24 */ /* 0x000fe2000f8e00ff */
[----:B------:R-:W-:Y:S02]  /*2290*/  ULOP3.LUT UR35, UR13, 0x1, URZ, 0x3c, !UPT ;  /* 0x000000010d237892 */ /* 0x000fe4000f8e3cff */
[----:B------:R-:W-:Y:S01]  /*22a0*/  UPLOP3.LUT UP4, UPT, UPT, UPT, UPT, 0x40, 0x4 ;  /* 0x000000000004789c */ /* 0x000fe20003f8e870 */
[----:B------:R-:W-:Y:S01]  /*22b0*/  IMAD.U32 R0, RZ, RZ, UR16 ;  /* 0x00000010ff007e24 */ /* 0x000fe2000f8e00ff */
[----:B------:R-:W-:-:S02]  /*22c0*/  UIMAD UR17, UR35, 0xd0, UR36 ;  /* 0x000000d0231178a4 */ /* 0x000fc4000f8e0224 */
[----:B------:R1:W2:Y:S01]  /*22d0*/  @!P0 SYNCS.PHASECHK.TRANS64.TRYWAIT P3, [UR25], R2 ;  /* 0x00000002ff0085a7 */ /* 0x0002a20008061119 */
[----:B------:R-:W3:Y:S02]  /*22e0*/  @!P0 SYNCS.PHASECHK.TRANS64.TRYWAIT P1, [UR12+0x58], R0 ;  /* 0x00005800ff0085a7 */ /* 0x000ee4000802110c */
[----:B---3--:R-:W-:-:S13]  /*22f0*/  @!P0 PLOP3.LUT P2, PT, P1, PT, PT, 0x8, 0x80 ;  /* 0x000000000080881c */ /* 0x008fda0000f4e170 */
[----:B-12---:R-:W-:Y:S05]  /*2300*/  @!P2 BRA `(.L_x_38) ;  /* 0x000000000010a947 */ /* 0x006fea0003800000 */
[----:B------:R-:W-:-:S06]  /*2310*/  USHF.L.U32 UR13, UR13, 0x1f, URZ ;  /* 0x0000001f0d0d7899 */ /* 0x000fcc00080006ff */
[----:B------:R-:W-:-:S04]  /*2320*/  MOV R0, UR13 ;  /* 0x0000000d00007c02 */ /* 0x000fc80008000f00 */
[----:B------:R-:W1:Y:S02]  /*2330*/  SYNCS.PHASECHK.TRANS64.TRYWAIT P0, [UR12+0x58], R0 ;  /* 0x00005800ff0075a7 */ /* 0x000e64000800110c */
[----:B-1----:R-:W-:Y:S05]  /*2340*/  @!P0 BRA `(.L_x_39) ;  /* 0x0000003400508947 */ /* 0x002fea0003800000 */
.L_x_38:
[----:B------:R-:W-:Y:S01]  /*2350*/  UMOV UR29, URZ ;  /* 0x000000ff001d7c82 */ /* 0x000fe20008000000 */
.L_x_43:
[----:B--234-:R-:W-:Y:S05]  /*2360*/  BRA.U UP0, `(.L_x_40) ;  /* 0x0000000100d07547 */ /* 0x01cfea000b800000 */
[----:B------:R-:W-:Y:S02]  /*2370*/  USHF.L.U32 UR25, UR33, 0xa, URZ ;  /* 0x0000000a21197899 */ /* 0x000fe400080006ff */
[----:B------:R-:W-:Y:S02]  /*2380*/  ULEA UR66, UR33, UR19, 0x6 ;  /* 0x0000001321427291 */ /* 0x000fe4000f8e30ff */
[----:B------:R-:W-:Y:S02]  /*2390*/  UIADD3 UR16, UPT, UPT, UR25, 0x6, URZ ;  /* 0x0000000619107890 */ /* 0x000fe4000fffe0ff */
[----:B------:R-:W-:Y:S02]  /*23a0*/  ULEA UR62, UR33, UR18, 0x7 ;  /* 0x00000012213e7291 */ /* 0x000fe4000f8e38ff */
[----:B------:R-:W-:Y:S02]  /*23b0*/  ULEA UR13, UR33, UR12, 0x3 ;  /* 0x0000000c210d7291 */ /* 0x000fe4000f8e18ff */
[----:B------:R-:W-:Y:S02]  /*23c0*/  UIADD3 UR32, UPT, UPT, UR16, UR24, URZ ;  /* 0x0000001810207290 */ /* 0x000fe4000fffe0ff */
[----:B------:R-:W-:Y:S02]  /*23d0*/  UIADD3 UR64, UPT, UPT, UR66, 0x20, URZ ;  /* 0x0000002042407890 */ /* 0x000fe4000fffe0ff */
[----:B------:R-:W-:Y:S02]  /*23e0*/  UIADD3 UR60, UPT, UPT, UR62, 0x40, URZ ;  /* 0x000000403e3c7890 */ /* 0x000fe4000fffe0ff */
[----:B------:R-:W-:Y:S02]  /*23f0*/  UIADD3 UR58, UPT, UPT, UR62, 0x20, URZ ;  /* 0x000000203e3a7890 */ /* 0x000fe4000fffe0ff */
[----:B------:R-:W-:Y:S02]  /*2400*/  UIADD3 UR56, UPT, UPT, UR62, 0x60, URZ ;  /* 0x000000603e387890 */ /* 0x000fe4000fffe0ff */
[----:B------:R-:W-:Y:S02]  /*2410*/  UIADD3 UR54, UPT, UPT, UR25, UR24, URZ ;  /* 0x0000001819367290 */ /* 0x000fe4000fffe0ff */
[----:B------:R-:W-:Y:S02]  /*2420*/  UIADD3 UR52, UPT, UPT, UR25, UR20, URZ ;  /* 0x0000001419347290 */ /* 0x000fe4000fffe0ff */
[----:B------:R-:W-:Y:S02]  /*2430*/  UIADD3 UR48, UPT, UPT, UR24, 0x2, UR25 ;  /* 0x0000000218307890 */ /* 0x000fe4000fffe019 */
[----:B------:R-:W-:Y:S02]  /*2440*/  UIADD3 UR46, UPT, UPT, UR20, 0x2, UR25 ;  /* 0x00000002142e7890 */ /* 0x000fe4000fffe019 */
[----:B------:R-:W-:Y:S02]  /*2450*/  UIADD3 UR42, UPT, UPT, UR24, 0x4, UR25 ;  /* 0x00000004182a7890 */ /* 0x000fe4000fffe019 */
[----:B------:R-:W-:Y:S02]  /*2460*/  UIADD3 UR68, UPT, UPT, UR20, 0x4, UR25 ;  /* 0x0000000414447890 */ /* 0x000fe4000fffe019 */
[----:B------:R-:W-:Y:S02]  /*2470*/  UIADD3 UR28, UPT, UPT, UR13, 0x28, URZ ;  /* 0x000000280d1c7890 */ /* 0x000fe4000fffe0ff */
[----:B------:R-:W-:Y:S01]  /*2480*/  UIADD3 UR16, UPT, UPT, UR16, UR20, URZ ;  /* 0x0000001410107290 */ /* 0x000fe2000fffe0ff */
[----:B------:R-:W-:Y:S01]  /*2490*/  UMOV UR67, 0x4008 ;  /* 0x0000400800437882 */ /* 0x000fe20000000000 */
        /* <DEDUP_REMOVED lines=11> */
[----:B------:R-:W-:Y:S05]  /*2550*/  @P3 BRA `(.L_x_41) ;  /* 0x0000000000103947 */ /* 0x000fea0003800000 */
[----:B------:R-:W-:Y:S06]  /*2560*/  USHF.L.U32 UR25, UR34, 0x1f, URZ ;  /* 0x0000001f22197899 */ /* 0x000fec00080006ff */
[----:B-1----:R-:W-:Y:S04]  /*2570*/  MOV R0, UR25 ;  /* 0x0000001900007c02 */ /* 0x002fe80008000f00 */
[----:B------:R-:W1:Y:S02]  /*2580*/  SYNCS.PHASECHK.TRANS64.TRYWAIT P0, [UR13], R0 ;  /* 0x00000000ff0075a7 */ /* 0x000e64000800110d */
[----:B-1----:R-:W-:Y:S05]  /*2590*/  @!P0 BRA `(.L_x_42) ;  /* 0x0000003000dc8947 */ /* 0x002fea0003800000 */
.L_x_41:
[----:B------:R2:W-:Y:S01]  /*25a0*/  UTCCP.T.S.2CTA.4x32dp128bit tmem[UR36+0x1d0], gdesc[UR66] ;  /* 0x0001d042240079e7 */ /* 0x0005e20009300000 */
[----:B------:R2:W-:Y:S01]  /*25b0*/  UTCCP.T.S.2CTA.4x32dp128bit tmem[UR36+0x1d4], gdesc[UR64] ;  /* 0x0001d440240079e7 */ /* 0x0005e20009300000 */
[----:B------:R2:W-:Y:S01]  /*25c0*/  UTCCP.T.S.2CTA.4x32dp128bit tmem[UR36+0x1e0], gdesc[UR62] ;  /* 0x0001e03e240079e7 */ /* 0x0005e20009300000 */
[----:B------:R2:W-:Y:S01]  /*25d0*/  UTCCP.T.S.2CTA.4x32dp128bit tmem[UR36+0x1e4], gdesc[UR60] ;  /* 0x0001e43c240079e7 */ /* 0x0005e20009300000 */
[----:B------:R2:W-:Y:S01]  /*25e0*/  UTCCP.T.S.2CTA.4x32dp128bit tmem[UR36+0x1e8], gdesc[UR58] ;  /* 0x0001e83a240079e7 */ /* 0x0005e20009300000 */
[----:B------:R2:W-:Y:S01]  /*25f0*/  UTCCP.T.S.2CTA.4x32dp128bit tmem[UR36+0x1ec], gdesc[UR56] ;  /* 0x0001ec38240079e7 */ /* 0x0005e20009300000 */
[----:B------:R2:W-:Y:S01]  /*2600*/  UTCQMMA.2CTA gdesc[UR52], gdesc[UR54], tmem[UR17], tmem[UR50], idesc[UR51], tmem[UR10], UP4 ;  /* 0x000a323634007dea */ /* 0x0005e2000a200311 */
[----:B------:R-:W-:Y:S01]  /*2610*/  UPLOP3.LUT UP4, UPT, UPT, UPT, UPT, 0x80, 0x8 ;  /* 0x000000000008789c */ /* 0x000fe20003f8f070 */
[----:B------:R2:W-:Y:S01]  /*2620*/  UTCQMMA.2CTA gdesc[UR46], gdesc[UR48], tmem[UR17], tmem[UR44], idesc[UR45], tmem[UR6], UPT ;  /* 0x00062c302e007dea */ /* 0x0005e2000ba00311 */
[----:B------:R2:W-:Y:S01]  /*2630*/  UTCQMMA.2CTA gdesc[UR68], gdesc[UR42], tmem[UR17], tmem[UR40], idesc[UR41], tmem[UR8], UPT ;  /* 0x0008282a44007dea */ /* 0x0005e2000ba00311 */
[----:B------:R-:W-:Y:S01]  /*2640*/  UMOV UR70, UR32 ;  /* 0x0000002000467c82 */ /* 0x000fe20008000000 */
[----:B------:R-:W-:Y:S01]  /*2650*/  UMOV UR71, 0x40004040 ;  /* 0x4000404000477882 */ /* 0x000fe20000000000 */
[----:B------:R-:W-:Y:S01]  /*2660*/  UMOV UR72, UR16 ;  /* 0x0000001000487c82 */ /* 0x000fe20008000000 */
[----:B------:R-:W-:Y:S02]  /*2670*/  UMOV UR73, 0x40004040 ;  /* 0x4000404000497882 */ /* 0x000fe40000000000 */
[----:B------:R2:W-:Y:S01]  /*2680*/  UTCQMMA.2CTA gdesc[UR72], gdesc[UR70], tmem[UR17], tmem[UR38], idesc[UR39], tmem[UR4], UPT ;  /* 0x0004264648007dea */ /* 0x0005e2000ba00311 */
[----:B------:R2:W-:Y:S01]  /*2690*/  UTCBAR.2CTA.MULTICAST [UR28], URZ, UR27 ;  /* 0x000000ff1c0073e9 */ /* 0x0005e2000820081b */
[----:B------:R-:W-:Y:S01]  /*26a0*/  NOP ;  /* 0x0000000000007918 */ /* 0x000fe20000000000 */
.L_x_40:
[----:B------:R-:W-:Y:S01]  /*26b0*/  UIADD3 UR33, UPT, UPT, UR33, 0x1, URZ ;  /* 0x0000000121217890 */ /* 0x000fe2000fffe0ff */
[----:B------:R-:W-:Y:S01]  /*26c0*/  PLOP3.LUT P3, PT, PT, PT, PT, 0x80, 0x8 ;  /* 0x000000000008781c */ /* 0x000fe20003f6f070 */
[----:B------:R-:W-:Y:S02]  /*26d0*/  UISETP.GT.U32.AND UP3, UPT, UR29, 0x1e, UPT ;  /* 0x0000001e1d00788c */ /* 0x000fe4000bf64070 */
[----:B------:R-:W-:Y:S02]  /*26e0*/  UISETP.NE.AND UP2, UPT, UR33, 0x5, UPT ;  /* 0x000000052100788c */ /* 0x000fe4000bf45270 */
[----:B------:R-:W-:Y:S02]  /*26f0*/  UISETP.NE.OR UP3, UPT, UR23, URZ, UP3 ;  /* 0x000000ff1700728c */ /* 0x000fe40009f65670 */
[----:B------:R-:W-:Y:S02]  /*2700*/  USEL UR13, URZ, 0x1, UP2 ;  /* 0x00000001ff0d7887 */ /* 0x000fe40009000000 */
[----:B------:R-:W-:Y:S02]  /*2710*/  USEL UR33, UR33, URZ, UP2 ;  /* 0x000000ff21217287 */ /* 0x000fe40009000000 */
[----:B------:R-:W-:Y:S01]  /*2720*/  ULOP3.LUT UR34, UR34, UR13, URZ, 0x3c, !UPT ;  /* 0x0000000d22227292 */ /* 0x000fe2000f8e3cff */
[----:B------:R-:W-:Y:S01]  /*2730*/  PLOP3.LUT P0, PT, PT, PT, UP3, 0x80, 0x8 ;  /* 0x000000000008781c */ /* 0x000fe20003f0f038 */
[----:B------:R-:W-:Y:S03]  /*2740*/  UIADD3 UR29, UPT, UPT, UR29, 0x1, URZ ;  /* 0x000000011d1d7890 */ /* 0x000fe6000fffe0ff */
[----:B------:R-:W-:Y:S02]  /*2750*/  @!UP3 USHF.L.U32 UR13, UR34, 0x1f, URZ ;  /* 0x0000001f220db899 */ /* 0x000fe400080006ff */
[----:B------:R-:W-:Y:S02]  /*2760*/  @!UP3 ULEA UR16, UR33, UR12, 0x3 ;  /* 0x0000000c2110b291 */ /* 0x000fe4000f8e18ff */
[----:B------:R-:W-:Y:S02]  /*2770*/  UISETP.NE.AND UP2, UPT, UR29, 0x20, UPT ;  /* 0x000000201d00788c */ /* 0x000fe4000bf45270 */
[----:B-1----:R-:W-:Y:S05]  /*2780*/  IMAD.U32 R0, RZ, RZ, UR13 ;  /* 0x0000000dff007e24 */ /* 0x002fea000f8e00ff */
[----:B------:R3:W4:Y:S02]  /*2790*/  @!P0 SYNCS.PHASECHK.TRANS64.TRYWAIT P3, [UR16], R0 ;  /* 0x00000000ff0085a7 */ /* 0x0007240008061110 */
[----:B------:R-:W-:Y:S05]  /*27a0*/  BRA.U UP2, `(.L_x_43) ;  /* 0xfffffff902ec7547 */ /* 0x000fea000b83ffff */
[----:B------:R-:W-:Y:S02]  /*27b0*/  LEA R2, R5, UR12, 0x3 ;  /* 0x0000000c05027c11 */ /* 0x000fe4000f8e18ff */
[----:B------:R-:W-:Y:S01]  /*27c0*/  SHF.L.U32 R3, R4, 0x1f, RZ ;  /* 0x0000001f04037819 */ /* 0x000fe200000006ff */
[----:B------:R-:W-:Y:S06]  /*27d0*/  BRA.U UP1, `(.L_x_44) ;  /* 0x0000000101187547 */ /* 0x000fec000b800000 */
[----:B------:R-:W-:-:S06]  /*27e0*/  USHF.L.U32 UR13, UR35, 0x1f, URZ ;  /* 0x0000001f230d7899 */ /* 0x000fcc00080006ff */
[----:B---3--:R-:W-:Y:S01]  /*27f0*/  MOV R0, UR13 ;  /* 0x0000000d00007c02 */ /* 0x008fe20008000f00 */
[----:B------:R-:W-:Y:S02]  /*2800*/  UMOV UR13, 0x3 ;  /* 0x00000003000d7882 */ /* 0x000fe40000000000 */
[----:B------:R1:W-:Y:S01]  /*2810*/  UTCBAR.2CTA.MULTICAST [UR26], URZ, UR13 ;  /* 0x000000ff1a0073e9 */ /* 0x0003e2000820080d */
[----:B------:R1:W-:Y:S01]  /*2820*/  SYNCS.PHASECHK.TRANS64.TRYWAIT PT, [UR12+0x58], R0 ;  /* 0x00005800ff0075a7 */ /* 0x0003e200080e110c */
[----:B------:R-:W-:Y:S02]  /*2830*/  NOP ;  /* 0x0000000000007918 */ /* 0x000fe40000000000 */
.L_x_44:
[----:B------:R-:W5:Y:S02]  /*2840*/  SYNCS.PHASECHK.TRANS64.TRYWAIT P0, [R2+URZ+0x60], R3 ;  /* 0x00006003020075a7 */ /* 0x000f6400080011ff */
[----:B-----5:R-:W-:Y:S05]  /*2850*/  @!P0 BRA `(.L_x_45) ;  /* 0x00000030004c8947 */ /* 0x020fea0003800000 */
.L_x_104:
[C---:B-1-3--:R-:W-:Y:S01]  /*2860*/  LEA R0, R5.reuse, UR12, 0x4 ;  /* 0x0000000c05007c11 */ /* 0x04afe2000f8e20ff */
[----:B------:R-:W-:Y:S01]  /*2870*/  VIADD R5, R5, 0x1 ;  /* 0x0000000105057836 */ /* 0x000fe20000000000 */
[----:B------:R-:W-:Y:S01]  /*2880*/  UMOV UR13, UR35 ;  /* 0x00000023000d7c82 */ /* 0x000fe20008000000 */
[----:B------:R-:W-:-:S03]  /*2890*/  IMAD.MOV.U32 R3, RZ, RZ, 0x1 ;  /* 0x00000001ff037424 */ /* 0x000fc600078e00ff */
[----:B------:R-:W1:Y:S01]  /*28a0*/  LDS R0, [R0+0x3101c] ;  /* 0x03101c0000007984 */ /* 0x000e620000000800 */
[C---:B------:R-:W-:Y:S01]  /*28b0*/  ISETP.NE.AND P1, PT, R5.reuse, 0x2, PT ;  /* 0x000000020500780c */ /* 0x040fe20003f25270 */
[----:B------:R3:W-:Y:S06]  /*28c0*/  MEMBAR.ALL.CTA ;  /* 0x0000000000007992 */ /* 0x0007ec0000008000 */
[----:B---3--:R-:W3:Y:S01]  /*28d0*/  FENCE.VIEW.ASYNC.S ;  /* 0x00000000000073c6 */ /* 0x008ee20000000000 */
[----:B------:R-:W-:Y:S01]  /*28e0*/  SEL R5, R5, RZ, P1 ;  /* 0x000000ff05057207 */ /* 0x000fe20000800000 */
[----:B---3--:R3:W-:Y:S01]  /*28f0*/  SYNCS.ARRIVE.TRANS64.ART0 RZ, [R2+URZ+0x70], R3 ;  /* 0x0000700302ff79a7 */ /* 0x0087e200085000ff */
[----:B-1----:R-:W-:-:S02]  /*2900*/  ISETP.NE.AND P0, PT, R0, 0x1, PT ;  /* 0x000000010000780c */ /* 0x002fc40003f05270 */
[----:B---3--:R-:W-:-:S04]  /*2910*/  SEL R3, RZ, 0x1, P1 ;  /* 0x00000001ff037807 */ /* 0x008fc80000800000 */
[----:B------:R-:W-:-:S07]  /*2920*/  LOP3.LUT R4, R4, R3, RZ, 0x3c, !PT ;  /* 0x0000000304047212 */ /* 0x000fce00078e3cff */
[----:B------:R-:W-:Y:S05]  /*2930*/  @!P0 BRA `(.L_x_46) ;  /* 0xfffffff800388947 */ /* 0x000fea000383ffff */
.L_x_37:
[----:B------:R-:W-:-:S09]  /*2940*/  UISETP.NE.AND UP0, UPT, UR15, URZ, UPT ;  /* 0x000000ff0f00728c */ /* 0x000fd2000bf05270 */
[----:B------:R-:W-:Y:S05]  /*2950*/  BRA.U UP0, `(.L_x_47) ;  /* 0x00000001006c7547 */ /* 0x000fea000b800000 */
[----:B------:R-:W-:Y:S01]  /*2960*/  USHF.L.U32 UR35, UR35, 0x1f, URZ ;  /* 0x0000001f23237899 */ /* 0x000fe200080006ff */
[----:B------:R-:W-:-:S05]  /*2970*/  MOV R0, UR12 ;  /* 0x0000000c00007c02 */ /* 0x000fca0008000f00 */
[----:B------:R-:W-:Y:S02]  /*2980*/  MOV R2, UR35 ;  /* 0x0000002300027c02 */ /* 0x000fe40008000f00 */
[----:B------:R-:W-:-:S04]  /*2990*/  MOV R3, UR35 ;  /* 0x0000002300037c02 */ /* 0x000fc80008000f00 */
[----:B------:R3:W1:Y:S03]  /*29a0*/  SYNCS.PHASECHK.TRANS64.TRYWAIT P0, [R0+URZ+0x58], R3 ;  /* 0x00005803000075a7 */ /* 0x00066600080011ff */
[----:B-1----:R-:W-:Y:S05]  /*29b0*/  @!P0 NANOSLEEP.SYNCS 0x989680 ;  /* 0x009896800000895d */ /* 0x002fea0003900000 */
[----:B------:R-:W1:Y:S02]  /*29c0*/  @!P0 SYNCS.PHASECHK.TRANS64 P0, [R0+URZ+0x58], R3 ;  /* 0x00005803000085a7 */ /* 0x000e6400080010ff */
[----:B-1----:R-:W-:Y:S05]  /*29d0*/  @P0 BRA `(.L_x_47) ;  /* 0x00000000004c0947 */ /* 0x002fea0003800000 */
.L_x_48:
[----:B-1----:R1:W2:Y:S02]  /*29e0*/  SYNCS.PHASECHK.TRANS64.TRYWAIT P0, [R0+URZ+0x58], R3 ;  /* 0x00005803000075a7 */ /* 0x0022a400080011ff */
[----:B--2---:R-:W-:Y:S05]  /*29f0*/  @!P0 NANOSLEEP.SYNCS 0x989680 ;  /* 0x009896800000895d */ /* 0x004fea0003900000 */
[----:B------:R-:W2:Y:S02]  /*2a00*/  @!P0 SYNCS.PHASECHK.TRANS64 P0, [R0+URZ+0x58], R3 ;  /* 0x00005803000085a7 */ /* 0x000ea400080010ff */
[----:B--2---:R-:W-:Y:S05]  /*2a10*/  @!P0 BRA `(.L_x_48) ;  /* 0xfffffffc00f08947 */ /* 0x004fea000383ffff */
[----:B------:R-:W-:Y:S05]  /*2a20*/  BRA `(.L_x_47) ;  /* 0x0000000000387947 */ /* 0x000fea0003800000 */
.L_x_35:
[----:B------:R-:W-:-:S13]  /*2a30*/  ISETP.NE.AND P0, PT, R124, RZ, PT ;  /* 0x000000ff7c00720c */ /* 0x000fda0003f05270 */
[----:B------:R-:W-:Y:S05]  /*2a40*/  @P0 BRA `(.L_x_49) ;  /* 0x00000000002c0947 */ /* 0x000fea0003800000 */
[----:B------:R-:W4:Y:S01]  /*2a50*/  S2UR UR5, SR_CgaCtaId ;  /* 0x00000000000579c3 */ /* 0x000f220000008800 */
[----:B-1----:R-:W-:Y:S01]  /*2a60*/  UMOV UR6, 0x400 ;  /* 0x0000040000067882 */ /* 0x002fe20000000000 */
[----:B------:R-:W-:Y:S01]  /*2a70*/  UMOV UR4, 0x20 ;  /* 0x0000002000047882 */ /* 0x000fe20000000000 */
[----:B------:R-:W-:Y:S01]  /*2a80*/  ELECT P0, URZ, PT ;  /* 0x0000000000ff782f */ /* 0x000fe20003800000 */
[----:B----4-:R-:W-:Y:S02]  /*2a90*/  ULEA UR5, UR5, UR6, 0x18 ;  /* 0x0000000605057291 */ /* 0x010fe4000f8ec0ff */
[----:B------:R-:W-:-:S04]  /*2aa0*/  UIADD3 UR6, UPT, UPT, -UR4, 0x100000, URZ ;  /* 0x0010000004067890 */ /* 0x000fc8000fffe1ff */
[----:B------:R-:W-:Y:S02]  /*2ab0*/  USHF.L.U32 UR7, UR6, 0xb, URZ ;  /* 0x0000000b06077899 */ /* 0x000fe400080006ff */
[----:B------:R-:W-:Y:S01]  /*2ac0*/  USHF.L.U32 UR6, UR6, 0x1, URZ ;  /* 0x0000000106067899 */ /* 0x000fe200080006ff */
[----:B------:R-:W1:Y:S11]  /*2ad0*/  FENCE.VIEW.ASYNC.S ;  /* 0x00000000000073c6 */ /* 0x000e760000000000 */
[----:B-1----:R4:W1:Y:S02]  /*2ae0*/  SYNCS.EXCH.64 URZ, [UR5+0x80], UR6 ;  /* 0x0000800605ff75b2 */ /* 0x0028640008000100 */
[----:B----4-:R-:W-:Y:S01]  /*2af0*/  NOP ;  /* 0x0000000000007918 */ /* 0x010fe20000000000 */
.L_x_49:
[----:B------:R-:W-:Y:S01]  /*2b00*/  NOP ;  /* 0x0000000000007918 */ /* 0x000fe20000000000 */
.L_x_47:
[C---:B------:R-:W-:Y:S02]  /*2b10*/  ISETP.NE.AND P0, PT, R124.reuse, RZ, PT ;  /* 0x000000ff7c00720c */ /* 0x040fe40003f05270 */
[----:B------:R-:W-:-:S11]  /*2b20*/  ISETP.GT.AND P1, PT, R124, 0x3, PT ;  /* 0x000000037c00780c */ /* 0x000fd60003f24270 */
[----:B------:R-:W-:Y:S05]  /*2b30*/  @P0 BRA `(.L_x_50) ;  /* 0x00000000002c0947 */ /* 0x000fea0003800000 */
[----:B--2---:R-:W2:Y:S01]  /*2b40*/  S2UR UR5, SR_CgaCtaId ;  /* 0x00000000000579c3 */ /* 0x004ea20000008800 */
[----:B-1----:R-:W-:Y:S01]  /*2b50*/  UMOV UR6, 0x400 ;  /* 0x0000040000067882 */ /* 0x002fe20000000000 */
[----:B------:R-:W-:Y:S01]  /*2b60*/  UMOV UR4, 0x20 ;  /* 0x0000002000047882 */ /* 0x000fe20000000000 */
[----:B------:R-:W-:Y:S01]  /*2b70*/  ELECT P2, URZ, PT ;  /* 0x0000000000ff782f */ /* 0x000fe20003840000 */
[----:B--2---:R-:W-:Y:S02]  /*2b80*/  ULEA UR5, UR5, UR6, 0x18 ;  /* 0x0000000605057291 */ /* 0x004fe4000f8ec0ff */
[----:B------:R-:W-:-:S04]  /*2b90*/  UIADD3 UR6, UPT, UPT, -UR4, 0x100000, URZ ;  /* 0x0010000004067890 */ /* 0x000fc8000fffe1ff */
[----:B------:R-:W-:Y:S02]  /*2ba0*/  USHF.L.U32 UR7, UR6, 0xb, URZ ;  /* 0x0000000b06077899 */ /* 0x000fe400080006ff */
[----:B------:R-:W-:Y:S01]  /*2bb0*/  USHF.L.U32 UR6, UR6, 0x1, URZ ;  /* 0x0000000106067899 */ /* 0x000fe200080006ff */
[----:B------:R-:W1:Y:S11]  /*2bc0*/  FENCE.VIEW.ASYNC.S ;  /* 0x00000000000073c6 */ /* 0x000e760000000000 */
[----:B-1----:R1:W2:Y:S01]  /*2bd0*/  SYNCS.EXCH.64 URZ, [UR5+0x80], UR6 ;  /* 0x0000800605ff75b2 */ /* 0x0022a20008000100 */
[----:B------:R-:W-:Y:S01]  /*2be0*/  NOP ;  /* 0x0000000000007918 */ /* 0x000fe20000000000 */
.L_x_50:
[----:B------:R-:W-:Y:S01]  /*2bf0*/  NOP ;  /* 0x0000000000007918 */ /* 0x000fe20000000000 */
[----:B------:R-:W-:Y:S01]  /*2c00*/  @P1 NOP ;  /* 0x0000000000001918 */ /* 0x000fe20000000000 */
[----:B------:R-:W-:Y:S05]  /*2c10*/  @P1 BRA `(.L_x_51) ;  /* 0x0000002800441947 */ /* 0x000fea0003800000 */
[----:B------:R-:W-:Y:S05]  /*2c20*/  @P0 BRA `(.L_x_52) ;  /* 0x00000000002c0947 */ /* 0x000fea0003800000 */
[----:B-12---:R-:W1:Y:S01]  /*2c30*/  S2UR UR5, SR_CgaCtaId ;  /* 0x00000000000579c3 */ /* 0x006e620000008800 */
[----:B------:R-:W-:Y:S01]  /*2c40*/  UMOV UR6, 0x400 ;  /* 0x0000040000067882 */ /* 0x000fe20000000000 */
[----:B------:R-:W-:Y:S01]  /*2c50*/  UMOV UR4, 0x20 ;  /* 0x0000002000047882 */ /* 0x000fe20000000000 */
[----:B------:R-:W-:Y:S01]  /*2c60*/  ELECT P1, URZ, PT ;  /* 0x0000000000ff782f */ /* 0x000fe20003820000 */
[----:B-1----:R-:W-:Y:S02]  /*2c70*/  ULEA UR5, UR5, UR6, 0x18 ;  /* 0x0000000605057291 */ /* 0x002fe4000f8ec0ff */
[----:B------:R-:W-:-:S04]  /*2c80*/  UIADD3 UR6, UPT, UPT, -UR4, 0x100000, URZ ;  /* 0x0010000004067890 */ /* 0x000fc8000fffe1ff */
[----:B------:R-:W-:Y:S02]  /*2c90*/  USHF.L.U32 UR7, UR6, 0xb, URZ ;  /* 0x0000000b06077899 */ /* 0x000fe400080006ff */
[----:B------:R-:W-:Y:S01]  /*2ca0*/  USHF.L.U32 UR6, UR6, 0x1, URZ ;  /* 0x0000000106067899 */ /* 0x000fe200080006ff */
[----:B------:R-:W1:Y:S11]  /*2cb0*/  FENCE.VIEW.ASYNC.S ;  /* 0x00000000000073c6 */ /* 0x000e760000000000 */
[----:B-1----:R1:W2:Y:S01]  /*2cc0*/  SYNCS.EXCH.64 URZ, [UR5+0x80], UR6 ;  /* 0x0000800605ff75b2 */ /* 0x0022a20008000100 */
[----:B------:R-:W-:Y:S01]  /*2cd0*/  NOP ;  /* 0x0000000000007918 */ /* 0x000fe20000000000 */
.L_x_52:
[----:B------:R-:W-:Y:S01]  /*2ce0*/  NOP ;  /* 0x0000000000007918 */ /* 0x000fe20000000000 */
[----:B------:R-:W-:Y:S05]  /*2cf0*/  @P0 BRA `(.L_x_53) ;  /* 0x00000004008c0947 */ /* 0x000fea0003800000 */
[----:B------:R-:W5:Y:S01]  /*2d00*/  S2R R5, SR_CgaCtaId ;  /* 0x0000000000057919 */ /* 0x000f620000008800 */
[----:B-12---:R-:W-:Y:S01]  /*2d10*/  NOP ;  /* 0x0000000000007918 */ /* 0x006fe20000000000 */
[----:B---3--:R-:W-:Y:S02]  /*2d20*/  MOV R0, 0x40 ;  /* 0x0000004000007802 */ /* 0x008fe40000000f00 */
[----:B------:R-:W-:Y:S02]  /*2d30*/  MOV R4, 0x400 ;  /* 0x0000040000047802 */ /* 0x000fe40000000f00 */
[C---:B-----5:R-:W-:Y:S02]  /*2d40*/  LEA R0, R5.reuse, R0, 0x18 ;  /* 0x0000000005007211 */ /* 0x060fe400078ec0ff */
[----:B------:R-:W-:-:S04]  /*2d50*/  LEA R4, R5, R4, 0x18 ;  /* 0x0000000405047211 */ /* 0x000fc800078ec0ff */
[----:B------:R-:W1:Y:S02]  /*2d60*/  LDS.U8 R0, [R0] ;  /* 0x0000000000007984 */ /* 0x000e640000000000 */
[----:B-1----:R-:W-:-:S13]  /*2d70*/  ISETP.NE.AND P0, PT, R0, RZ, PT ;  /* 0x000000ff0000720c */ /* 0x002fda0003f05270 */
[----:B------:R-:W-:Y:S05]  /*2d80*/  @P0 BRA `(.L_x_54) ;  /* 0x0000000400500947 */ /* 0x000fea0003800000 */
[C---:B------:R-:W-:Y:S02]  /*2d90*/  LOP3.LUT R0, R5.reuse, 0x1, RZ, 0xc0, !PT ;  /* 0x0000000105007812 */ /* 0x040fe400078ec0ff */
[----:B------:R-:W-:Y:S02]  /*2da0*/  LOP3.LUT R10, R5, 0x1, RZ, 0x3c, !PT ;  /* 0x00000001050a7812 */ /* 0x000fe400078e3cff */
[----:B------:R-:W-:-:S13]  /*2db0*/  ISETP.NE.U32.AND P1, PT, R0, 0x1, PT ;  /* 0x000000010000780c */ /* 0x000fda0003f25070 */
[----:B------:R-:W-:Y:S05]  /*2dc0*/  @!P1 BRA `(.L_x_55) ;  /* 0x0000000000c49947 */ /* 0x000fea0003800000 */
[----:B------:R-:W-:Y:S01]  /*2dd0*/  ELECT P0, URZ, PT ;  /* 0x0000000000ff782f */ /* 0x000fe20003800000 */
[----:B------:R-:W-:-:S12]  /*2de0*/  BSSY B0, `(.L_x_55) ;  /* 0x000002f000007945 */ /* 0x000fd80003800000 */
[----:B------:R-:W-:Y:S05]  /*2df0*/  @!P0 BRA `(.L_x_56) ;  /* 0x0000000000b48947 */ /* 0x000fea0003800000 */
[----:B------:R-:W-:-:S05]  /*2e00*/  UMOV UR4, 0x10 ;  /* 0x0000001000047882 */ /* 0x000fca0000000000 */
[----:B------:R-:W-:Y:S04]  /*2e10*/  DEPBAR.LE SB1, 0x36 ;  /* 0x00009d800000791a */ /* 0x000fe80000000000 */
[----:B------:R-:W1:Y:S02]  /*2e20*/  UTCATOMSWS.2CTA.FIND_AND_SET.ALIGN UP0, UR4, UR4 ;  /* 0x00000004000475e3 */ /* 0x000e640008200800 */
[----:B-1----:R-:W-:Y:S01]  /*2e30*/  PLOP3.LUT P0, PT, PT, PT, UP0, 0x80, 0x8 ;  /* 0x000000000008781c */ /* 0x002fe20003f0f008 */
[----:B------:R-:W-:-:S03]  /*2e40*/  IMAD.U32 R13, RZ, RZ, UR4 ;  /* 0x00000004ff0d7e24 */ /* 0x000fc6000f8e00ff */
[----:B------:R-:W-:-:S04]  /*2e50*/  SEL R0, RZ, 0xffffffff, !P0 ;  /* 0xffffffffff007807 */ /* 0x000fc80004000000 */
[----:B------:R-:W-:-:S13]  /*2e60*/  ISETP.NE.AND P0, PT, R0, RZ, PT ;  /* 0x000000ff0000720c */ /* 0x000fda0003f05270 */
[----:B------:R-:W-:Y:S05]  /*2e70*/  @P0 BRA `(.L_x_57) ;  /* 0x0000000000240947 */ /* 0x000fea0003800000 */
.L_x_58:
[----:B------:R-:W-:Y:S05]  /*2e80*/  NANOSLEEP 0x64 ;  /* 0x000000640000795d */ /* 0x000fea0003800000 */
[----:B------:R-:W-:-:S05]  /*2e90*/  UMOV UR4, 0x10 ;  /* 0x0000001000047882 */ /* 0x000fca0000000000 */
[----:B------:R-:W-:Y:S04]  /*2ea0*/  DEPBAR.LE SB1, 0x36 ;  /* 0x00009d800000791a */ /* 0x000fe80000000000 */
[----:B------:R-:W1:Y:S02]  /*2eb0*/  UTCATOMSWS.2CTA.FIND_AND_SET.ALIGN UP0, UR4, UR4 ;  /* 0x00000004000475e3 */ /* 0x000e640008200800 */
[----:B-1----:R-:W-:Y:S01]  /*2ec0*/  PLOP3.LUT P0, PT, PT, PT, UP0, 0x80, 0x8 ;  /* 0x000000000008781c */ /* 0x002fe20003f0f008 */
[----:B------:R-:W-:-:S03]  /*2ed0*/  IMAD.U32 R13, RZ, RZ, UR4 ;  /* 0x00000004ff0d7e24 */ /* 0x000fc6000f8e00ff */
[----:B------:R-:W-:-:S04]  /*2ee0*/  SEL R0, RZ, 0xffffffff, !P0 ;  /* 0xffffffffff007807 */ /* 0x000fc80004000000 */
[----:B------:R-:W-:-:S13]  /*2ef0*/  ISETP.NE.AND P0, PT, R0, RZ, PT ;  /* 0x000000ff0000720c */ /* 0x000fda0003f05270 */
[----:B------:R-:W-:Y:S05]  /*2f00*/  @!P0 BRA `(.L_x_58) ;  /* 0xfffffffc00dc8947 */ /* 0x000fea000383ffff */
.L_x_57:
[----:B------:R-:W-:Y:S01]  /*2f10*/  MOV R0, 0x60 ;  /* 0x0000006000007802 */ /* 0x000fe20000000f00 */
[----:B------:R-:W-:Y:S02]  /*2f20*/  VIADD R7, R4, 0x88 ;  /* 0x0000008804077836 */ /* 0x000fe40000000000 */
[----:B------:R-:W-:Y:S01]  /*2f30*/  IMAD.MOV.U32 R8, RZ, RZ, 0x4 ;  /* 0x00000004ff087424 */ /* 0x000fe200078e00ff */
[----:B------:R-:W-:Y:S02]  /*2f40*/  LEA R11, R5, R0, 0x18 ;  /* 0x00000000050b7211 */ /* 0x000fe400078ec0ff */
[----:B------:R-:W-:-:S03]  /*2f50*/  MOV R0, 0x58 ;  /* 0x0000005800007802 */ /* 0x000fc60000000f00 */
[----:B------:R-:W1:Y:S01]  /*2f60*/  LDS R14, [R11] ;  /* 0x000000000b0e7984 */ /* 0x000e620000000800 */
[----:B------:R-:W-:Y:S01]  /*2f70*/  LEA R3, R5, R0, 0x18 ;  /* 0x0000000005037211 */ /* 0x000fe200078ec0ff */
[----:B-1----:R-:W-:-:S04]  /*2f80*/  IMAD.U32 R14, R14, -0x80000000, RZ ;  /* 0x800000000e0e7824 */ /* 0x002fc800078e00ff */
[----:B------:R-:W1:Y:S02]  /*2f90*/  SYNCS.PHASECHK.TRANS64.TRYWAIT P0, [R3+URZ], R14 ;  /* 0x0000000e030075a7 */ /* 0x000e6400080011ff */
[----:B-1----:R-:W-:Y:S05]  /*2fa0*/  @P0 BRA `(.L_x_59) ;  /* 0x0000000000080947 */ /* 0x002fea0003800000 */
[----:B------:R-:W1:Y:S02]  /*2fb0*/  SYNCS.PHASECHK.TRANS64.TRYWAIT P0, [R3+URZ], R14 ;  /* 0x0000000e030075a7 */ /* 0x000e6400080011ff */
[----:B-1----:R-:W-:Y:S05]  /*2fc0*/  @!P0 BRA `(.L_x_60) ;  /* 0x00000028008c8947 */ /* 0x002fea0003800000 */
.L_x_59:
[C---:B-1----:R-:W-:Y:S01]  /*2fd0*/  PRMT R3, R10.reuse, 0x654, R3 ;  /* 0x000006540a037816 */ /* 0x042fe20000000003 */
[C---:B------:R-:W-:Y:S01]  /*2fe0*/  IMAD.SHL.U32 R9, R13.reuse, 0x20, RZ ;  /* 0x000000200d097824 */ /* 0x040fe200078e00ff */
[----:B------:R-:W-:Y:S01]  /*2ff0*/  PRMT R2, R10, 0x654, R7 ;  /* 0x000006540a027816 */ /* 0x000fe20000000007 */
[----:B------:R-:W-:Y:S01]  /*3000*/  IMAD.MOV.U32 R6, RZ, RZ, 0xffff ;  /* 0x0000ffffff067424 */ /* 0x000fe200078e00ff */
[----:B------:R1:W-:Y:S01]  /*3010*/  SYNCS.ARRIVE.TRANS64.RED RZ, [R3+URZ], R8 ;  /* 0x0000000803ff79a7 */ /* 0x0003e200080004ff */
[----:B------:R-:W-:Y:S01]  /*3020*/  IMAD.MOV.U32 R0, RZ, RZ, 0x1 ;  /* 0x00000001ff007424 */ /* 0x000fe200078e00ff */
[----:B------:R2:W-:Y:S01]  /*3030*/  STS [R4+0x88], R9 ;  /* 0x0000880904007388 */ /* 0x0005e20000000800 */
[----:B------:R-:W-:Y:S01]  /*3040*/  VIADD R7, R13, 0x10 ;  /* 0x000000100d077836 */ /* 0x000fe20000000000 */
[----:B------:R-:W-:Y:S02]  /*3050*/  SHF.L.U32 R6, R6, R13, RZ ;  /* 0x0000000d06067219 */ /* 0x000fe400000006ff */
[----:B------:R2:W-:Y:S02]  /*3060*/  STAS [R2.64], R13 ;  /* 0x0000000d02007dbd */ /* 0x0005e4000c0008ff */
[----:B------:R-:W-:-:S04]  /*3070*/  SHF.L.U32 R7, R0, R7, RZ ;  /* 0x0000000700077219 */ /* 0x000fc800000006ff */
[----:B------:R-:W-:Y:S02]  /*3080*/  LOP3.LUT R6, R7, R6, RZ, 0xfc, !PT ;  /* 0x0000000607067212 */ /* 0x000fe400078efcff */
[----:B-1----:R-:W-:-:S04]  /*3090*/  MOV R8, 0x50 ;  /* 0x0000005000087802 */ /* 0x002fc80000000f00 */
[----:B------:R-:W-:-:S05]  /*30a0*/  LEA R7, R5, R8, 0x18 ;  /* 0x0000000805077211 */ /* 0x000fca00078ec0ff */
[----:B------:R2:W-:Y:S04]  /*30b0*/  ATOMS.OR RZ, [R7], R6 ;  /* 0x0000000607ff738c */ /* 0x0005e80003000000 */
[----:B------:R2:W-:Y:S02]  /*30c0*/  ATOMS.XOR RZ, [R11], R0 ;  /* 0x000000000bff738c */ /* 0x0005e40003800000 */
.L_x_56:
[----:B------:R-:W-:Y:S05]  /*30d0*/  BSYNC B0 ;  /* 0x0000000000007941 */ /* 0x000fea0003800000 */
.L_x_55:
[----:B------:R-:W-:Y:S05]  /*30e0*/  @P1 BRA `(.L_x_61) ;  /* 0x0000000000881947 */ /* 0x000fea0003800000 */
[----:B------:R-:W-:Y:S05]  /*30f0*/  WARPSYNC.ALL ;  /* 0x0000000000007948 */ /* 0x000fea0003800000 */
[----:B------:R-:W-:Y:S01]  /*3100*/  NOP ;  /* 0x0000000000007918 */ /* 0x000fe20000000000 */
[----:B------:R-:W-:-:S13]  /*3110*/  ELECT P0, URZ, PT ;  /* 0x0000000000ff782f */ /* 0x000fda0003800000 */
[----:B------:R-:W-:Y:S05]  /*3120*/  @!P0 BRA `(.L_x_61) ;  /* 0x0000000000788947 */ /* 0x000fea0003800000 */
[----:B--2---:R-:W-:Y:S02]  /*3130*/  MOV R0, 0x60 ;  /* 0x0000006000007802 */ /* 0x004fe40000000f00 */
[----:B------:R-:W-:Y:S02]  /*3140*/  MOV R2, 0x58 ;  /* 0x0000005800027802 */ /* 0x000fe40000000f00 */
[C---:B------:R-:W-:Y:S02]  /*3150*/  LEA R7, R5.reuse, R0, 0x18 ;  /* 0x0000000005077211 */ /* 0x040fe400078ec0ff */
[----:B------:R-:W-:-:S03]  /*3160*/  LEA R3, R5, R2, 0x18 ;  /* 0x0000000205037211 */ /* 0x000fc600078ec0ff */
[----:B------:R-:W1:Y:S02]  /*3170*/  LDS R0, [R7] ;  /* 0x0000000007007984 */ /* 0x000e640000000800 */
[----:B-1----:R-:W-:-:S04]  /*3180*/  IMAD.U32 R8, R0, -0x80000000, RZ ;  /* 0x8000000000087824 */ /* 0x002fc800078e00ff */
[----:B------:R-:W1:Y:S02]  /*3190*/  SYNCS.PHASECHK.TRANS64.TRYWAIT P0, [R3+URZ], R8 ;  /* 0x00000008030075a7 */ /* 0x000e6400080011ff */
[----:B-1----:R-:W-:Y:S05]  /*31a0*/  @P0 BRA `(.L_x_62) ;  /* 0x0000000000080947 */ /* 0x002fea0003800000 */
[----:B------:R-:W1:Y:S02]  /*31b0*/  SYNCS.PHASECHK.TRANS64.TRYWAIT P0, [R3+URZ], R8 ;  /* 0x00000008030075a7 */ /* 0x000e6400080011ff */
[----:B-1----:R-:W-:Y:S05]  /*31c0*/  @!P0 BRA `(.L_x_63) ;  /* 0x0000002800248947 */ /* 0x002fea0003800000 */
.L_x_62:
[----:B------:R-:W2:Y:S01]  /*31d0*/  LDS R13, [R4+0x88] ;  /* 0x00008800040d7984 */ /* 0x000ea20000000800 */
[----:B------:R-:W-:Y:S01]  /*31e0*/  IMAD.MOV.U32 R2, RZ, RZ, 0xffff ;  /* 0x0000ffffff027424 */ /* 0x000fe200078e00ff */
[----:B-1----:R-:W-:Y:S01]  /*31f0*/  PRMT R3, R10, 0x654, R3 ;  /* 0x000006540a037816 */ /* 0x002fe20000000003 */
[----:B------:R-:W-:Y:S02]  /*3200*/  IMAD.MOV.U32 R0, RZ, RZ, 0x1 ;  /* 0x00000001ff007424 */ /* 0x000fe400078e00ff */
[C---:B--2---:R-:W-:Y:S01]  /*3210*/  IMAD.SHL.U32 R11, R13.reuse, 0x20, RZ ;  /* 0x000000200d0b7824 */ /* 0x044fe200078e00ff */
[----:B------:R-:W-:Y:S01]  /*3220*/  SHF.L.U32 R2, R2, R13, RZ ;  /* 0x0000000d02027219 */ /* 0x000fe200000006ff */
[----:B------:R-:W-:-:S03]  /*3230*/  VIADD R9, R13, 0x10 ;  /* 0x000000100d097836 */ /* 0x000fc60000000000 */
[----:B------:R1:W-:Y:S01]  /*3240*/  STS [R4+0x88], R11 ;  /* 0x0000880b04007388 */ /* 0x0003e20000000800 */
[----:B------:R-:W-:Y:S02]  /*3250*/  MOV R6, 0x50 ;  /* 0x0000005000067802 */ /* 0x000fe40000000f00 */
[----:B------:R-:W-:Y:S02]  /*3260*/  SHF.L.U32 R9, R0, R9, RZ ;  /* 0x0000000900097219 */ /* 0x000fe400000006ff */
[----:B------:R-:W-:Y:S02]  /*3270*/  LEA R5, R5, R6, 0x18 ;  /* 0x0000000605057211 */ /* 0x000fe400078ec0ff */
[----:B------:R-:W-:-:S05]  /*3280*/  LOP3.LUT R2, R9, R2, RZ, 0xfc, !PT ;  /* 0x0000000209027212 */ /* 0x000fca00078efcff */
[----:B------:R1:W-:Y:S01]  /*3290*/  ATOMS.OR RZ, [R5], R2 ;  /* 0x0000000205ff738c */ /* 0x0003e20003000000 */
[----:B------:R1:W-:Y:S03]  /*32a0*/  SYNCS.ARRIVE.TRANS64.RED.A1T0 RZ, [R3+URZ], RZ ;  /* 0x000000ff03ff79a7 */ /* 0x0003e600081004ff */
[----:B------:R1:W-:Y:S01]  /*32b0*/  ATOMS.XOR RZ, [R7], R0 ;  /* 0x0000000007ff738c */ /* 0x0003e20003800000 */
[----:B------:R-:W-:Y:S05]  /*32c0*/  BRA `(.L_x_61) ;  /* 0x0000000000107947 */ /* 0x000fea0003800000 */
.L_x_54:
[----:B------:R-:W-:Y:S02]  /*32d0*/  MOV R3, 0xffffffff ;  /* 0xffffffff00037802 */ /* 0x000fe40000000f00 */
[----:B------:R-:W-:-:S03]  /*32e0*/  MOV R2, 0x3310 ;  /* 0x0000331000027802 */ /* 0x000fc60000000f00 */
[----:B------:R1:W-:Y:S04]  /*32f0*/  STS [R4+0x88], R3 ;  /* 0x0000880304007388 */ /* 0x0003e80000000800 */
[----:B-1--4-:R-:W-:Y:S05]  /*3300*/  CALL.REL.NOINC `($__internal_1_$__cuda_sm10x_tcgen05_guardrail_trap_phase_invalid_during_alloc) ;  /* 0x0000002800507944 */ /* 0x012fea0003c00000 */
.L_x_61:
[----:B------:R-:W-:Y:S05]  /*3310*/  WARPSYNC.ALL ;  /* 0x0000000000007948 */ /* 0x000fea0003800000 */
[----:B------:R-:W-:Y:S01]  /*3320*/  NOP ;  /* 0x0000000000007918 */ /* 0x000fe20000000000 */
.L_x_53:
[----:B--2---:R-:W2:Y:S08]  /*3330*/  S2UR UR4, SR_CgaCtaId ;  /* 0x00000000000479c3 */ /* 0x004eb00000008800 */
[----:B-1----:R-:W-:Y:S01]  /*3340*/  BAR.SYNC.DEFER_BLOCKING 0x3, 0xa0 ;  /* 0x00c2800000007b1d */ /* 0x002fe20000010000 */
[----:B------:R-:W-:Y:S01]  /*3350*/  MOV R87, 0x400 ;  /* 0x0000040000577802 */ /* 0x000fe20000000f00 */
[----:B--2---:R-:W-:-:S05]  /*3360*/  IMAD.U32 R86, RZ, RZ, UR4 ;  /* 0x00000004ff567e24 */ /* 0x004fca000f8e00ff */
[----:B------:R-:W-:-:S05]  /*3370*/  LEA R87, R86, R87, 0x18 ;  /* 0x0000005756577211 */ /* 0x000fca00078ec0ff */
[----:B------:R1:W2:Y:S01]  /*3380*/  LDS R122, [R87+0x88] ;  /* 0x00008800577a7984 */ /* 0x0002a20000000800 */
[----:B------:R-:W5:Y:S02]  /*3390*/  SYNCS.PHASECHK.TRANS64.TRYWAIT P0, [R87+URZ+0x60], RZ ;  /* 0x000060ff570075a7 */ /* 0x000f6400080011ff */
[----:B-12--5:R-:W-:Y:S05]  /*33a0*/  @!P0 BRA `(.L_x_64) ;  /* 0x0000002400c48947 */ /* 0x026fea0003800000 */
.L_x_107:
[----:B------:R-:W2:Y:S01]  /*33b0*/  LDS.128 R88, [R87+0x31010] ;  /* 0x0310100057587984 */ /* 0x000ea20000000c00 */
[----:B---3--:R-:W-:Y:S01]  /*33c0*/  HFMA2 R0, -RZ, RZ, 0, 5.9604644775390625e-08 ;  /* 0x00000001ff007431 */ /* 0x008fe200000001ff */
[----:B------:R3:W-:Y:S06]  /*33d0*/  MEMBAR.ALL.CTA ;  /* 0x0000000000007992 */ /* 0x0007ec0000008000 */
[----:B---3--:R-:W3:Y:S02]  /*33e0*/  FENCE.VIEW.ASYNC.S ;  /* 0x00000000000073c6 */ /* 0x008ee40000000000 */
[----:B---3--:R3:W-:Y:S01]  /*33f0*/  SYNCS.ARRIVE.TRANS64.ART0 RZ, [R87+URZ+0x70], R0 ;  /* 0x0000700057ff79a7 */ /* 0x0087e200085000ff */
[----:B--2---:R-:W-:-:S13]  /*3400*/  ISETP.NE.AND P0, PT, R91, 0x1, PT ;  /* 0x000000015b00780c */ /* 0x004fda0003f05270 */
[----:B---3--:R-:W-:Y:S05]  /*3410*/  @P0 BRA `(.L_x_65) ;  /* 0x0000001c000c0947 */ /* 0x008fea0003800000 */
[C---:B------:R-:W-:Y:S01]  /*3420*/  IMAD.SHL.U32 R4, R106.reuse, 0x20, RZ ;  /* 0x000000206a047824 */ /* 0x040fe200078e00ff */
[----:B------:R-:W-:Y:S01]  /*3430*/  SHF.R.U32.HI R3, RZ, 0x5, R106 ;  /* 0x00000005ff037819 */ /* 0x000fe2000001166a */
[----:B------:R-:W-:Y:S01]  /*3440*/  IMAD.SHL.U32 R2, R106, 0x80, RZ ;  /* 0x000000806a027824 */ /* 0x000fe200078e00ff */
[----:B------:R-:W-:Y:S01]  /*3450*/  ISETP.NE.AND P0, PT, R86, UR22, PT ;  /* 0x0000001656007c0c */ /* 0x000fe2000bf05270 */
[----:B------:R-:W-:Y:S01]  /*3460*/  USHF.R.U32.HI UR5, URZ, 0x1, UR14 ;  /* 0x00000001ff057899 */ /* 0x000fe2000801160e */
[----:B------:R-:W-:Y:S01]  /*3470*/  LOP3.LUT R4, R4, 0x3e0, RZ, 0xc0, !PT ;  /* 0x000003e004047812 */ /* 0x000fe200078ec0ff */
[----:B------:R-:W2:Y:S01]  /*3480*/  S2R R105, SR_LANEID ;  /* 0x0000000000697919 */ /* 0x000ea20000000000 */
[----:B------:R-:W-:Y:S01]  /*3490*/  LOP3.LUT R2, R2, 0xf80, RZ, 0xc0, !PT ;  /* 0x00000f8002027812 */ /* 0x000fe200078ec0ff */
[----:B------:R-:W3:Y:S01]  /*34a0*/  S2UR UR7, SR_CgaCtaId ;  /* 0x00000000000779c3 */ /* 0x000ee20000008800 */
[----:B------:R-:W-:Y:S01]  /*34b0*/  ISETP.LT.AND P0, PT, R86, RZ, P0 ;  /* 0x000000ff5600720c */ /* 0x000fe20000701270 */
[C---:B------:R-:W-:Y:S01]  /*34c0*/  IMAD R4, R3.reuse, 0x400, R4 ;  /* 0x0000040003047824 */ /* 0x040fe200078e0204 */
[----:B------:R-:W-:Y:S01]  /*34d0*/  UIADD3 UR4, UPT, UPT, UR5, -0x1, URZ ;  /* 0xffffffff05047890 */ /* 0x000fe2000fffe0ff */
[----:B------:R-:W-:Y:S01]  /*34e0*/  IMAD R2, R3, 0x1000, R2 ;  /* 0x0000100003027824 */ /* 0x000fe200078e0202 */
[----:B------:R-:W1:Y:S01]  /*34f0*/  LDCU.64 UR8, c[0x0][0x348] ;  /* 0x00006900ff0877ac */ /* 0x000e620008000a00 */
[----:B------:R-:W-:-:S02]  /*3500*/  IMAD.IADD R4, R87, 0x1, R4 ;  /* 0x0000000157047824 */ /* 0x000fc400078e0204 */
[C---:B------:R-:W-:Y:S02]  /*3510*/  IMAD.IADD R2, R87.reuse, 0x1, R2 ;  /* 0x0000000157027824 */ /* 0x040fe400078e0202 */
[C---:B------:R-:W-:Y:S02]  /*3520*/  VIADD R7, R4.reuse, 0x4410 ;  /* 0x0000441004077836 */ /* 0x040fe40000000000 */
[----:B------:R-:W-:Y:S02]  /*3530*/  VIADD R4, R4, 0x4400 ;  /* 0x0000440004047836 */ /* 0x000fe40000000000 */
[C---:B------:R-:W-:Y:S01]  /*3540*/  VIADD R5, R2.reuse, 0x430 ;  /* 0x0000043002057836 */ /* 0x040fe20000000000 */
[----:B------:R-:W-:Y:S01]  /*3550*/  SHF.R.U32.HI R120, RZ, 0x3, R7 ;  /* 0x00000003ff787819 */ /* 0x000fe20000011607 */
[----:B------:R-:W-:Y:S01]  /*3560*/  VIADD R6, R2, 0x420 ;  /* 0x0000042002067836 */ /* 0x000fe20000000000 */
[----:B------:R-:W-:Y:S01]  /*3570*/  SHF.R.U32.HI R119, RZ, 0x3, R4 ;  /* 0x00000003ff777819 */ /* 0x000fe20000011604 */
[----:B------:R-:W-:Y:S01]  /*3580*/  IMAD.U32 R9, RZ, RZ, UR4 ;  /* 0x00000004ff097e24 */ /* 0x000fe2000f8e00ff */
[----:B------:R-:W-:Y:S01]  /*3590*/  SHF.R.U32.HI R118, RZ, 0x3, R5 ;  /* 0x00000003ff767819 */ /* 0x000fe20000011605 */
[----:B------:R-:W-:Y:S01]  /*35a0*/  @!P0 IMAD R9, RZ, RZ, UR5 ;  /* 0x00000005ff098e24 */ /* 0x000fe2000f8e02ff */
[----:B------:R-:W-:Y:S01]  /*35b0*/  LOP3.LUT R119, R4, 0x10, R119, 0x78, !PT ;  /* 0x0000001004777812 */ /* 0x000fe200078e7877 */
[C---:B------:R-:W-:Y:S01]  /*35c0*/  VIADD R4, R2.reuse, 0x400 ;  /* 0x0000040002047836 */ /* 0x040fe20000000000 */
[----:B------:R-:W-:Y:S01]  /*35d0*/  SHF.R.U32.HI R117, RZ, 0x3, R6 ;  /* 0x00000003ff757819 */ /* 0x000fe20000011606 */
[----:B------:R-:W-:Y:S01]  /*35e0*/  VIADD R104, R87, 0x58 ;  /* 0x0000005857687836 */ /* 0x000fe20000000000 */
[----:B------:R-:W-:Y:S01]  /*35f0*/  LOP3.LUT R120, R7, 0x10, R120, 0x78, !PT ;  /* 0x0000001007787812 */ /* 0x000fe200078e7878 */
[C---:B------:R-:W-:Y:S01]  /*3600*/  VIADD R7, R2.reuse, 0x410 ;  /* 0x0000041002077836 */ /* 0x040fe20000000000 */
[----:B------:R-:W-:Y:S01]  /*3610*/  SHF.R.U32.HI R115, RZ, 0x3, R4 ;  /* 0x00000003ff737819 */ /* 0x000fe20000011604 */
[----:B------:R-:W-:Y:S01]  /*3620*/  IMAD.IADD R9, R9, 0x1, R9 ;  /* 0x0000000109097824 */ /* 0x000fe200078e0209 */
[----:B------:R-:W-:Y:S01]  /*3630*/  LOP3.LUT R118, R5, 0x70, R118, 0x78, !PT ;  /* 0x0000007005767812 */ /* 0x000fe200078e7876 */
[----:B------:R-:W-:Y:S01]  /*3640*/  VIADD R5, R2, 0x470 ;  /* 0x0000047002057836 */ /* 0x000fe20000000000 */
[----:B------:R-:W-:Y:S01]  /*3650*/  LOP3.LUT R117, R6, 0x70, R117, 0x78, !PT ;  /* 0x0000007006757812 */ /* 0x000fe200078e7875 */
[----:B------:R-:W-:Y:S01]  /*3660*/  VIADD R6, R2, 0x460 ;  /* 0x0000046002067836 */ /* 0x000fe20000000000 */
[----:B------:R-:W-:Y:S01]  /*3670*/  LOP3.LUT R115, R4, 0x70, R115, 0x78, !PT ;  /* 0x0000007004737812 */ /* 0x000fe200078e7873 */
[C---:B------:R-:W-:Y:S01]  /*3680*/  VIADD R4, R2.reuse, 0x450 ;  /* 0x0000045002047836 */ /* 0x040fe20000000000 */
[----:B------:R-:W-:Y:S01]  /*3690*/  SHF.R.U32.HI R116, RZ, 0x3, R7 ;  /* 0x00000003ff747819 */ /* 0x000fe20000011607 */
[----:B------:R-:W-:Y:S01]  /*36a0*/  VIADD R2, R2, 0x440 ;  /* 0x0000044002027836 */ /* 0x000fe20000000000 */
[----:B------:R-:W-:Y:S01]  /*36b0*/  SHF.R.U32.HI R114, RZ, 0x3, R5 ;  /* 0x00000003ff727819 */ /* 0x000fe20000011605 */
[----:B------:R-:W-:Y:S01]  /*36c0*/  IMAD R121, R124, 0x4, R87 ;  /* 0x000000047c797824 */ /* 0x000fe200078e0257 */
[----:B------:R-:W-:Y:S01]  /*36d0*/  SHF.R.U32.HI R113, RZ, 0x3, R6 ;  /* 0x00000003ff717819 */ /* 0x000fe20000011606 */
[----:B------:R-:W-:Y:S01]  /*36e0*/  IMAD.MOV.U32 R110, RZ, RZ, 0x1 ;  /* 0x00000001ff6e7424 */ /* 0x000fe200078e00ff */
[----:B------:R-:W-:Y:S01]  /*36f0*/  SHF.R.U32.HI R111, RZ, 0x3, R4 ;  /* 0x00000003ff6f7819 */ /* 0x000fe20000011604 */
[----:B------:R-:W-:Y:S01]  /*3700*/  IMAD.MOV.U32 R108, RZ, RZ, RZ ;  /* 0x000000ffff6c7224 */ /* 0x000fe200078e00ff */
[----:B------:R-:W-:Y:S01]  /*3710*/  SHF.R.U32.HI R109, RZ, 0x3, R2 ;  /* 0x00000003ff6d7819 */ /* 0x000fe20000011602 */
[----:B------:R-:W-:Y:S01]  /*3720*/  IMAD.MOV.U32 R107, RZ, RZ, RZ ;  /* 0x000000ffff6b7224 */ /* 0x000fe200078e00ff */
[----:B------:R-:W-:Y:S01]  /*3730*/  PRMT R104, R9, 0x654, R104 ;  /* 0x0000065409687816 */ /* 0x000fe20000000068 */
[----:B------:R-:W-:Y:S01]  /*3740*/  IMAD R112, R3, 0x200000, R122 ;  /* 0x0020000003707824 */ /* 0x000fe200078e027a */
[----:B------:R-:W-:-:S02]  /*3750*/  LOP3.LUT R116, R7, 0x70, R116, 0x78, !PT ;  /* 0x0000007007747812 */ /* 0x000fc400078e7874 */
[----:B------:R-:W-:Y:S02]  /*3760*/  LOP3.LUT R114, R5, 0x70, R114, 0x78, !PT ;  /* 0x0000007005727812 */ /* 0x000fe400078e7872 */
[----:B------:R-:W-:Y:S02]  /*3770*/  LOP3.LUT R113, R6, 0x70, R113, 0x78, !PT ;  /* 0x0000007006717812 */ /* 0x000fe400078e7871 */
[----:B------:R-:W-:Y:S02]  /*3780*/  LOP3.LUT R111, R4, 0x70, R111, 0x78, !PT ;  /* 0x00000070046f7812 */ /* 0x000fe400078e786f */
[----:B-123--:R-:W-:-:S07]  /*3790*/  LOP3.LUT R109, R2, 0x70, R109, 0x78, !PT ;  /* 0x00000070026d7812 */ /* 0x00efce00078e786d */
.L_x_78:
[----:B------:R-:W1:Y:S01]  /*37a0*/  LDC.64 R6, c[0x0][0x750] ;  /* 0x0001d400ff067b82 */ /* 0x000e620000000a00 */
[----:B------:R-:W-:-:S05]  /*37b0*/  IMAD.SHL.U32 R3, R88, 0x100, RZ ;  /* 0x0000010058037824 */ /* 0x000fca00078e00ff */
[----:B------:R-:W-:Y:S02]  /*37c0*/  LEA.HI.SX32 R2, R3, R106, 0x1f ;  /* 0x0000006a03027211 */ /* 0x000fe400078ffaff */
[----:B------:R-:W2:Y:S01]  /*37d0*/  LDC.64 R4, c[0x0][0x758] ;  /* 0x0001d600ff047b82 */ /* 0x000ea20000000a00 */
[----:B-1----:R-:W-:-:S05]  /*37e0*/  IMAD.WIDE R6, R90, 0x4, R6 ;  /* 0x000000045a067825 */ /* 0x002fca00078e0206 */
[----:B------:R1:W5:Y:S01]  /*37f0*/  LDG.E R125, desc[UR30][R6.64] ;  /* 0x0000001e067d7981 */ /* 0x000362000c1e1900 */
[----:B--2---:R-:W-:-:S04]  /*3800*/  IMAD.WIDE R8, R2, 0x4, R4 ;  /* 0x0000000402087825 */ /* 0x004fc800078e0204 */
[----:B------:R-:W-:Y:S01]  /*3810*/  IMAD.U32 R2, R107, -0x80000000, RZ ;  /* 0x800000006b027824 */ /* 0x000fe200078e00ff */
[----:B------:R1:W5:Y:S03]  /*3820*/  LDG.E R123, desc[UR30][R8.64] ;  /* 0x0000001e087b7981 */ /* 0x000366000c1e1900 */
[----:B------:R-:W2:Y:S01]  /*3830*/  SYNCS.PHASECHK.TRANS64.TRYWAIT P0, [R87+URZ+0x50], R2 ;  /* 0x00005002570075a7 */ /* 0x000ea200080011ff */
[----:B------:R-:W-:-:S04]  /*3840*/  LEA.HI R4, R88, R88, RZ, 0x1 ;  /* 0x0000005858047211 */ /* 0x000fc800078f08ff */
[----:B------:R-:W-:-:S04]  /*3850*/  LOP3.LUT R3, R4, 0xfffffffe, RZ, 0xc0, !PT ;  /* 0xfffffffe04037812 */ /* 0x000fc800078ec0ff */
[----:B------:R-:W-:-:S04]  /*3860*/  ISETP.NE.AND P1, PT, R88, R3, PT ;  /* 0x000000035800720c */ /* 0x000fc80003f25270 */
[----:B------:R-:W-:Y:S02]  /*3870*/  ISETP.LT.AND P1, PT, R88, RZ, P1 ;  /* 0x000000ff5800720c */ /* 0x000fe40000f21270 */
[----:B------:R-:W-:Y:S01]  /*3880*/  SHF.R.U32.HI R3, RZ, 0x1, R4 ;  /* 0x00000001ff037819 */ /* 0x000fe20000011604 */
[----:B------:R-:W-:-:S03]  /*3890*/  IMAD.MOV.U32 R103, RZ, RZ, R90 ;  /* 0x000000ffff677224 */ /* 0x000fc600078e005a */
[----:B------:R-:W-:-:S07]  /*38a0*/  IADD3 R127, PT, PT, R3, -0x1, RZ ;  /* 0xffffffff037f7810 */ /* 0x000fce0007ffe0ff */
[----:B------:R-:W-:Y:S01]  /*38b0*/  @!P1 IADD3 R127, PT, PT, R3, RZ, RZ ;  /* 0x000000ff037f9210 */ /* 0x000fe20007ffe0ff */
[----:B-12---:R-:W-:Y:S06]  /*38c0*/  @!P0 BRA `(.L_x_66) ;  /* 0x0000002000908947 */ /* 0x006fec0003800000 */
.L_x_109:
[----:B------:R-:W-:Y:S01]  /*38d0*/  SHF.R.S32.HI R102, RZ, 0x1f, R90 ;  /* 0x0000001fff667819 */ /* 0x000fe2000001145a */
[C---:B------:R-:W-:Y:S01]  /*38e0*/  IMAD R126, R107.reuse, 0xd0, R112 ;  /* 0x000000d06b7e7824 */ /* 0x040fe200078e0270 */
[----:B------:R-:W-:Y:S02]  /*38f0*/  ISETP.NE.AND P4, PT, R107, RZ, PT ;  /* 0x000000ff6b00720c */ /* 0x000fe40003f85270 */
[----:B------:R-:W-:Y:S02]  /*3900*/  CS2R R130, SRZ ;  /* 0x0000000000827805 */ /* 0x000fe4000001ff00 */
[----:B------:R-:W-:Y:S02]  /*3910*/  CS2R R128, SRZ ;  /* 0x0000000000807805 */ /* 0x000fe4000001ff00 */
[----:B------:R-:W-:-:S07]  /*3920*/  LEA R127, R127, UR21, 0x8 ;  /* 0x000000157f7f7c11 */ /* 0x000fce000f8e40ff */
.L_x_73:
[----:B------:R-:W-:Y:S01]  /*3930*/  IADD3 R88, PT, PT, R130, 0x3, RZ ;  /* 0x0000000382587810 */ /* 0x000fe20007ffe0ff */
[----:B------:R-:W-:Y:S05]  /*3940*/  WARPSYNC.ALL ;  /* 0x0000000000007948 */ /* 0x000fea0003800000 */
[----:B------:R-:W-:Y:S01]  /*3950*/  NOP ;  /* 0x0000000000007918 */ /* 0x000fe20000000000 */
[----:B------:R-:W-:Y:S01]  /*3960*/  SEL R88, R88, R129, !P4 ;  /* 0x0000008158587207 */ /* 0x000fe20006000000 */
[----:B------:R-:W-:Y:S01]  /*3970*/  BSSY.RECONVERGENT B0, `(.L_x_67) ;  /* 0x000003a000007945 */ /* 0x000fe20003800200 */
[----:B------:R-:W-:Y:S02]  /*3980*/  ISETP.NE.AND P0, PT, R128, RZ, PT ;  /* 0x000000ff8000720c */ /* 0x000fe40003f05270 */
[----:B------:R-:W-:-:S04]  /*3990*/  SHF.L.U32 R90, R88, 0x6, RZ ;  /* 0x00000006585a7819 */ /* 0x000fc800000006ff */
[----:B------:R-:W-:-:S04]  /*39a0*/  IADD3 R2, PT, PT, R126, R90, RZ ;  /* 0x0000005a7e027210 */ /* 0x000fc80007ffe0ff */
[----:B------:R-:W-:-:S13]  /*39b0*/  R2UR UR4, R2 ;  /* 0x00000000020472ca */ /* 0x000fda00000e0000 */
[----:B------:R-:W2:Y:S01]  /*39c0*/  LDTM.x32 R36, tmem[UR4+0x20] ;  /* 0x00002004002479ee */ /* 0x000ea200082c0000 */
[----:B------:R-:W-:-:S13]  /*39d0*/  R2UR UR4, R2 ;  /* 0x00000000020472ca */ /* 0x000fda00000e0000 */
[----:B-1----:R-:W3:Y:S01]  /*39e0*/  LDTM.x32 R4, tmem[UR4] ;  /* 0x00000004000479ee */ /* 0x002ee200082c0000 */
[-C--:B-12--5:R-:W-:Y:S02]  /*39f0*/  FMUL2 R2, R36.F32x2.HI_LO, R125.reuse.F32 ;  /* 0x0000007d2402724a */ /* 0x0a6fe40001000000 */
[-C--:B------:R-:W-:Y:S02]  /*3a00*/  FMUL2 R36, R40.F32x2.HI_LO, R125.reuse.F32 ;  /* 0x0000007d2824724a */ /* 0x080fe40001000000 */
[-C--:B------:R-:W-:Y:S02]  /*3a10*/  FMUL2 R40, R44.F32x2.HI_LO, R125.reuse.F32 ;  /* 0x0000007d2c28724a */ /* 0x080fe40001000000 */
[-C--:B------:R-:W-:Y:S02]  /*3a20*/  FMUL2 R44, R48.F32x2.HI_LO, R125.reuse.F32 ;  /* 0x0000007d302c724a */ /* 0x080fe40001000000 */
[-C--:B------:R-:W-:Y:S02]  /*3a30*/  FMUL2 R48, R52.F32x2.HI_LO, R125.reuse.F32 ;  /* 0x0000007d3430724a */ /* 0x080fe40001000000 */
[----:B------:R-:W-:-:S02]  /*3a40*/  FMUL2 R38, R38.F32x2.HI_LO, R125.F32 ;  /* 0x0000007d2626724a */ /* 0x000fc40001000000 */
[-C--:B------:R-:W-:Y:S02]  /*3a50*/  FMUL2 R42, R42.F32x2.HI_LO, R125.reuse.F32 ;  /* 0x0000007d2a2a724a */ /* 0x080fe40001000000 */
[-C--:B------:R-:W-:Y:S02]  /*3a60*/  FMUL2 R46, R46.F32x2.HI_LO, R125.reuse.F32 ;  /* 0x0000007d2e2e724a */ /* 0x080fe40001000000 */
[-C--:B------:R-:W-:Y:S02]  /*3a70*/  FMUL2 R50, R50.F32x2.HI_LO, R125.reuse.F32 ;  /* 0x0000007d3232724a */ /* 0x080fe40001000000 */
[-C--:B------:R-:W-:Y:S02]  /*3a80*/  FMUL2 R54, R54.F32x2.HI_LO, R125.reuse.F32 ;  /* 0x0000007d3636724a */ /* 0x080fe40001000000 */
[-C--:B------:R-:W-:Y:S02]  /*3a90*/  FMUL2 R52, R56.F32x2.HI_LO, R125.reuse.F32 ;  /* 0x0000007d3834724a */ /* 0x080fe40001000000 */
[----:B------:R-:W-:-:S02]  /*3aa0*/  FMUL2 R58, R58.F32x2.HI_LO, R125.F32 ;  /* 0x0000007d3a3a724a */ /* 0x000fc40001000000 */
[-C--:B------:R-:W-:Y:S02]  /*3ab0*/  FMUL2 R56, R60.F32x2.HI_LO, R125.reuse.F32 ;  /* 0x0000007d3c38724a */ /* 0x080fe40001000000 */
[-C--:B------:R-:W-:Y:S02]  /*3ac0*/  FMUL2 R60, R64.F32x2.HI_LO, R125.reuse.F32 ;  /* 0x0000007d403c724a */ /* 0x080fe40001000000 */
[-C--:B---3--:R-:W-:Y:S01]  /*3ad0*/  FMUL2 R70, R8.F32x2.HI_LO, R125.reuse.F32 ;  /* 0x0000007d0846724a */ /* 0x088fe20001000000 */
[----:B------:R-:W-:Y:S01]  /*3ae0*/  F2FP.BF16.F32.PACK_AB R8, R3, R2 ;  /* 0x000000020308723e */ /* 0x000fe200000010ff */
[-C--:B------:R-:W-:Y:S01]  /*3af0*/  FMUL2 R72, R10.F32x2.HI_LO, R125.reuse.F32 ;  /* 0x0000007d0a48724a */ /* 0x080fe20001000000 */
        /* <DEDUP_REMOVED lines=21> */
[----:B------:R-:W-:-:S02]  /*3c50*/  FMUL2 R24, R24.F32x2.HI_LO, R125.F32 ;  /* 0x0000007d1818724a */ /* 0x000fc40001000000 */
[-C--:B------:R-:W-:Y:S02]  /*3c60*/  FMUL2 R26, R26.F32x2.HI_LO, R125.reuse.F32 ;  /* 0x0000007d1a1a724a */ /* 0x080fe40001000000 */
[-C--:B------:R-:W-:Y:S02]  /*3c70*/  FMUL2 R28, R28.F32x2.HI_LO, R125.reuse.F32 ;  /* 0x0000007d1c1c724a */ /* 0x080fe40001000000 */
[-C--:B------:R-:W-:Y:S02]  /*3c80*/  FMUL2 R30, R30.F32x2.HI_LO, R125.reuse.F32 ;  /* 0x0000007d1e1e724a */ /* 0x080fe40001000000 */
[-C--:B------:R-:W-:Y:S02]  /*3c90*/  FMUL2 R32, R32.F32x2.HI_LO, R125.reuse.F32 ;  /* 0x0000007d2020724a */ /* 0x080fe40001000000 */
[----:B------:R-:W-:Y:S01]  /*3ca0*/  FMUL2 R34, R34.F32x2.HI_LO, R125.F32 ;  /* 0x0000007d2222724a */ /* 0x000fe20001000000 */
[----:B------:R-:W-:Y:S06]  /*3cb0*/  @P0 BRA `(.L_x_68) ;  /* 0x0000000000140947 */ /* 0x000fec0003800000 */
[----:B------:R-:W-:Y:S01]  /*3cc0*/  ELECT P0, URZ, PT ;  /* 0x0000000000ff782f */ /* 0x000fe20003800000 */
[----:B------:R-:W-:Y:S01]  /*3cd0*/  NOP ;  /* 0x0000000000007918 */ /* 0x000fe20000000000 */
[----:B------:R-:W-:-:S11]  /*3ce0*/  LOP3.LUT R107, R107, 0x1, RZ, 0x3c, !PT ;  /* 0x000000016b6b7812 */ /* 0x000fd600078e3cff */
[----:B------:R-:W-:-:S04]  /*3cf0*/  @P0 IMAD.MOV.U32 R5, RZ, RZ, 0x1 ;  /* 0x00000001ff050424 */ /* 0x000fc800078e00ff */
[----:B------:R1:W-:Y:S03]  /*3d00*/  @P0 SYNCS.ARRIVE.TRANS64.RED.ART0 RZ, [R104+URZ], R5 ;  /* 0x0000000568ff09a7 */ /* 0x0003e600085004ff */
.L_x_68:
[----:B------:R-:W-:Y:S05]  /*3d10*/  BSYNC.RECONVERGENT B0 ;  /* 0x0000000000007941 */ /* 0x000fea0003800200 */
.L_x_67:
[----:B------:R-:W-:Y:S01]  /*3d20*/  F2FP.BF16.F32.PACK_AB R20, R57, R56 ;  /* 0x000000383914723e */ /* 0x000fe200000010ff */
[----:B------:R2:W-:Y:S01]  /*3d30*/  STS.128 [R109], R8 ;  /* 0x000000086d007388 */ /* 0x0005e20000000c00 */
[----:B------:R-:W-:Y:S02]  /*3d40*/  F2FP.BF16.F32.PACK_AB R21, R63, R62 ;  /* 0x0000003e3f15723e */ /* 0x000fe400000010ff */
[----:B------:R-:W-:Y:S01]  /*3d50*/  F2FP.BF16.F32.PACK_AB R22, R61, R60 ;  /* 0x0000003c3d16723e */ /* 0x000fe200000010ff */
[----:B------:R3:W-:Y:S01]  /*3d60*/  STS.128 [R111], R12 ;  /* 0x0000000c6f007388 */ /* 0x0007e20000000c00 */
[----:B------:R-:W-:Y:S02]  /*3d70*/  F2FP.BF16.F32.PACK_AB R23, R67, R66 ;  /* 0x000000424317723e */ /* 0x000fe400000010ff */
[----:B------:R-:W-:Y:S01]  /*3d80*/  F2FP.BF16.F32.PACK_AB R4, R65, R64 ;  /* 0x000000404104723e */ /* 0x000fe200000010ff */
[----:B------:R5:W-:Y:S01]  /*3d90*/  STS.128 [R113], R16 ;  /* 0x0000001071007388 */ /* 0x000be20000000c00 */
[----:B-1----:R-:W-:-:S02]  /*3da0*/  F2FP.BF16.F32.PACK_AB R5, R69, R68 ;  /* 0x000000444505723e */ /* 0x002fc400000010ff */
[----:B------:R-:W-:Y:S01]  /*3db0*/  F2FP.BF16.F32.PACK_AB R6, R71, R70 ;  /* 0x000000464706723e */ /* 0x000fe200000010ff */
[----:B------:R1:W-:Y:S01]  /*3dc0*/  STS.128 [R114], R20 ;  /* 0x0000001472007388 */ /* 0x0003e20000000c00 */
[----:B------:R-:W-:Y:S02]  /*3dd0*/  F2FP.BF16.F32.PACK_AB R7, R73, R72 ;  /* 0x000000484907723e */ /* 0x000fe400000010ff */
[----:B------:R-:W-:Y:S02]  /*3de0*/  ISETP.NE.AND P2, PT, R124, RZ, PT ;  /* 0x000000ff7c00720c */ /* 0x000fe40003f45270 */
[C---:B----4-:R-:W-:Y:S01]  /*3df0*/  ISETP.GE.U32.AND P3, PT, R128.reuse, 0x6, PT ;  /* 0x000000068000780c */ /* 0x050fe20003f66070 */
[----:B------:R1:W-:Y:S01]  /*3e00*/  STS.128 [R115], R4 ;  /* 0x0000000473007388 */ /* 0x0003e20000000c00 */
[----:B------:R-:W-:Y:S01]  /*3e10*/  VIADD R128, R128, 0x2 ;  /* 0x0000000280807836 */ /* 0x000fe20000000000 */
[----:B--2---:R-:W-:Y:S02]  /*3e20*/  F2FP.BF16.F32.PACK_AB R8, R75, R74 ;  /* 0x0000004a4b08723e */ /* 0x004fe400000010ff */
[----:B------:R-:W-:-:S02]  /*3e30*/  F2FP.BF16.F32.PACK_AB R9, R77, R76 ;  /* 0x0000004c4d09723e */ /* 0x000fc400000010ff */
[----:B------:R-:W-:Y:S02]  /*3e40*/  F2FP.BF16.F32.PACK_AB R10, R79, R78 ;  /* 0x0000004e4f0a723e */ /* 0x000fe400000010ff */
[----:B------:R-:W-:Y:S02]  /*3e50*/  F2FP.BF16.F32.PACK_AB R11, R81, R80 ;  /* 0x00000050510b723e */ /* 0x000fe400000010ff */
[----:B---3--:R-:W-:Y:S02]  /*3e60*/  F2FP.BF16.F32.PACK_AB R12, R83, R82 ;  /* 0x00000052530c723e */ /* 0x008fe400000010ff */
[----:B------:R-:W-:Y:S01]  /*3e70*/  F2FP.BF16.F32.PACK_AB R13, R85, R84 ;  /* 0x00000054550d723e */ /* 0x000fe200000010ff */
[----:B------:R1:W-:Y:S01]  /*3e80*/  STS.128 [R116], R8 ;  /* 0x0000000874007388 */ /* 0x0003e20000000c00 */
[----:B------:R-:W-:Y:S02]  /*3e90*/  F2FP.BF16.F32.PACK_AB R14, R25, R24 ;  /* 0x00000018190e723e */ /* 0x000fe400000010ff */
[----:B------:R-:W-:-:S02]  /*3ea0*/  F2FP.BF16.F32.PACK_AB R15, R27, R26 ;  /* 0x0000001a1b0f723e */ /* 0x000fc400000010ff */
[----:B-----5:R-:W-:Y:S02]  /*3eb0*/  F2FP.BF16.F32.PACK_AB R16, R29, R28 ;  /* 0x0000001c1d10723e */ /* 0x020fe400000010ff */
[----:B------:R-:W-:Y:S01]  /*3ec0*/  F2FP.BF16.F32.PACK_AB R17, R31, R30 ;  /* 0x0000001e1f11723e */ /* 0x000fe200000010ff */
[----:B------:R1:W-:Y:S01]  /*3ed0*/  STS.128 [R117], R12 ;  /* 0x0000000c75007388 */ /* 0x0003e20000000c00 */
[----:B------:R-:W-:Y:S02]  /*3ee0*/  F2FP.BF16.F32.PACK_AB R18, R33, R32 ;  /* 0x000000202112723e */ /* 0x000fe400000010ff */
[----:B------:R-:W-:-:S05]  /*3ef0*/  F2FP.BF16.F32.PACK_AB R19, R35, R34 ;  /* 0x000000222313723e */ /* 0x000fca00000010ff */
[----:B------:R1:W-:Y:S01]  /*3f00*/  STS.128 [R118], R16 ;  /* 0x0000001076007388 */ /* 0x0003e20000000c00 */
[----:B------:R2:W-:Y:S06]  /*3f10*/  MEMBAR.ALL.CTA ;  /* 0x0000000000007992 */ /* 0x0005ec0000008000 */
[----:B--2---:R-:W2:Y:S02]  /*3f20*/  FENCE.VIEW.ASYNC.S ;  /* 0x00000000000073c6 */ /* 0x004ea40000000000 */
[----:B--2---:R-:W-:Y:S06]  /*3f30*/  BAR.SYNC.DEFER_BLOCKING 0x2, 0x80 ;  /* 0x0082000000007b1d */ /* 0x004fec0000010000 */
[----:B------:R-:W-:Y:S05]  /*3f40*/  @P2 BRA `(.L_x_69) ;  /* 0x0000000000442947 */ /* 0x000fea0003800000 */
[----:B------:R-:W-:Y:S01]  /*3f50*/  UIADD3 UR10, UP0, UPT, UR8, 0x240, URZ ;  /* 0x00000240080a7890 */ /* 0x000fe2000ff1e0ff */
[----:B------:R-:W-:Y:S01]  /*3f60*/  PLOP3.LUT P0, PT, PT, PT, PT, 0x80, 0x8 ;  /* 0x000000000008781c */ /* 0x000fe20003f0f070 */
[----:B------:R-:W-:Y:S01]  /*3f70*/  IMAD R90, R89, 0x100, R90 ;  /* 0x00000100595a7824 */ /* 0x000fe200078e025a */
[----:B-1----:R-:W-:Y:S01]  /*3f80*/  IADD3 R4, PT, PT, R87, 0x400, RZ ;  /* 0x0000040057047810 */ /* 0x002fe20007ffe0ff */
[----:B------:R-:W-:-:S12]  /*3f90*/  UIADD3.X UR11, UPT, UPT, URZ, UR9, URZ, UP0, !UPT ;  /* 0x00000009ff0b7290 */ /* 0x000fd800087fe4ff */
.L_x_70:
[----:B------:R-:W-:Y:S02]  /*3fa0*/  PLOP3.LUT P1, PT, P1, P0, PT, 0xf2, 0x2f ;  /* 0x00000000002f781c */ /* 0x000fe40000f21e72 */
[----:B------:R-:W-:-:S08]  /*3fb0*/  @P0 R2UR P1, UR6, R127 ;  /* 0x000000007f0602ca */ /* 0x000fd00000020000 */
[----:B------:R-:W-:Y:S02]  /*3fc0*/  PLOP3.LUT P1, PT, P1, P0, PT, 0xf2, 0x2f ;  /* 0x00000000002f781c */ /* 0x000fe40000f21e72 */
[----:B------:R-:W-:-:S08]  /*3fd0*/  @P0 R2UR.OR P1, UR5, R90 ;  /* 0x000000005a0502ca */ /* 0x000fd00000120000 */
[----:B------:R-:W-:Y:S02]  /*3fe0*/  PLOP3.LUT P1, PT, P1, P0, PT, 0xf2, 0x2f ;  /* 0x00000000002f781c */ /* 0x000fe40000f21e72 */
[----:B------:R-:W-:-:S08]  /*3ff0*/  @P0 R2UR.OR P1, UR4, R4 ;  /* 0x00000000040402ca */ /* 0x000fd00000120000 */
[----:B------:R-:W-:Y:S02]  /*4000*/  @P0 PLOP3.LUT P0, PT, P1, PT, PT, 0x80, 0x8 ;  /* 0x000000000008081c */ /* 0x000fe40000f0f070 */
[----:B------:R-:W-:-:S03]  /*4010*/  PLOP3.LUT P1, PT, PT, PT, PT, 0x80, 0x8 ;  /* 0x000000000008781c */ /* 0x000fc60003f2f070 */
[----:B------:R1:W-:Y:S08]  /*4020*/  UTMASTG.2D [UR4], [UR10], desc[URZ] ;  /* 0x0000ff040a0073b5 */ /* 0x0003f00008009000 */
[----:B-1----:R-:W-:Y:S05]  /*4030*/  @P0 BRA.U.ANY `(.L_x_70) ;  /* 0xfffffffd00d80947 */ /* 0x002fea000393ffff */
[----:B------:R0:W-:Y:S01]  /*4040*/  UTMACMDFLUSH ;  /* 0x00000000000079b7 */ /* 0x0001e20000000000 */
[----:B------:R-:W-:-:S04]  /*4050*/  DEPBAR.LE SB0, 0x0 ;  /* 0x000080000000791a */ /* 0x000fc80000000000 */
.L_x_69:
[----:B------:R-:W-:Y:S01]  /*4060*/  FMUL2 R90, R76.F32x2.HI_LO, -1.4426950216293334961 ;  /* 0xbfb8aa3b4c5a784a */ /* 0x000fe20001000000 */
[----:B------:R-:W-:Y:S01]  /*4070*/  BAR.SYNC.DEFER_BLOCKING 0x2, 0x80 ;  /* 0x0082000000007b1d */ /* 0x000fe20000010000 */
[----:B-1----:R-:W-:Y:S02]  /*4080*/  FMUL2 R8, R30.F32x2.HI_LO, -1.4426950216293334961 ;  /* 0xbfb8aa3b1e08784a */ /* 0x002fe40001000000 */
[----:B------:R-:W-:Y:S02]  /*4090*/  FMUL2 R92, R74.F32x2.HI_LO, -1.4426950216293334961 ;  /* 0xbfb8aa3b4a5c784a */ /* 0x000fe40001000000 */
[----:B------:R-:W-:Y:S01]  /*40a0*/  FMUL2 R10, R28.F32x2.HI_LO, -1.4426950216293334961 ;  /* 0xbfb8aa3b1c0a784a */ /* 0x000fe20001000000 */
[----:B------:R-:W-:Y:S01]  /*40b0*/  MUFU.EX2 R90, R90 ;  /* 0x0000005a005a7308 */ /* 0x000fe20000000800 */
[----:B------:R-:W-:Y:S02]  /*40c0*/  FMUL2 R20, R80.F32x2.HI_LO, -1.4426950216293334961 ;  /* 0xbfb8aa3b5014784a */ /* 0x000fe40001000000 */
[----:B------:R-:W-:-:S02]  /*40d0*/  FMUL2 R4, R34.F32x2.HI_LO, -1.4426950216293334961 ;  /* 0xbfb8aa3b2204784a */ /* 0x000fc40001000000 */
[----:B------:R-:W-:Y:S02]  /*40e0*/  FMUL2 R22, R78.F32x2.HI_LO, -1.4426950216293334961 ;  /* 0xbfb8aa3b4e16784a */ /* 0x000fe40001000000 */
[----:B------:R-:W-:Y:S01]  /*40f0*/  FMUL2 R6, R32.F32x2.HI_LO, -1.4426950216293334961 ;  /* 0xbfb8aa3b2006784a */ /* 0x000fe20001000000 */
[----:B------:R-:W1:Y:S01]  /*4100*/  MUFU.EX2 R91, R91 ;  /* 0x0000005b005b7308 */ /* 0x000e620000000800 */
[----:B------:R-:W-:Y:S02]  /*4110*/  FMUL2 R100, R64.F32x2.HI_LO, -1.4426950216293334961 ;  /* 0xbfb8aa3b4064784a */ /* 0x000fe40001000000 */
[----:B------:R-:W-:Y:S02]  /*4120*/  FMUL2 R98, R68.F32x2.HI_LO, -1.4426950216293334961 ;  /* 0xbfb8aa3b4462784a */ /* 0x000fe40001000000 */
[----:B------:R-:W-:Y:S02]  /*4130*/  FMUL2 R96, R70.F32x2.HI_LO, -1.4426950216293334961 ;  /* 0xbfb8aa3b4660784a */ /* 0x000fe40001000000 */
[----:B------:R-:W-:Y:S01]  /*4140*/  FMUL2 R94, R72.F32x2.HI_LO, -1.4426950216293334961 ;  /* 0xbfb8aa3b485e784a */ /* 0x000fe20001000000 */
[----:B------:R-:W-:Y:S01]  /*4150*/  MUFU.EX2 R8, R8 ;  /* 0x0000000800087308 */ /* 0x000fe20000000800 */
[----:B------:R-:W-:-:S02]  /*4160*/  FMUL2 R18, R82.F32x2.HI_LO, -1.4426950216293334961 ;  /* 0xbfb8aa3b5212784a */ /* 0x000fc40001000000 */
[----:B------:R-:W-:Y:S02]  /*4170*/  FMUL2 R16, R84.F32x2.HI_LO, -1.4426950216293334961 ;  /* 0xbfb8aa3b5410784a */ /* 0x000fe40001000000 */
[----:B------:R-:W-:Y:S02]  /*4180*/  FMUL2 R14, R24.F32x2.HI_LO, -1.4426950216293334961 ;  /* 0xbfb8aa3b180e784a */ /* 0x000fe40001000000 */
[----:B------:R-:W-:Y:S01]  /*4190*/  FMUL2 R12, R26.F32x2.HI_LO, -1.4426950216293334961 ;  /* 0xbfb8aa3b1a0c784a */ /* 0x000fe20001000000 */
[----:B------:R-:W2:Y:S01]  /*41a0*/  MUFU.EX2 R9, R9 ;  /* 0x0000000900097308 */ /* 0x000ea20000000800 */
[----:B-1----:R-:W-:-:S07]  /*41b0*/  FADD2 R90, R90.F32x2.HI_LO, 1 ;  /* 0x3f8000005a5a744b */ /* 0x002fce0000200000 */
[----:B------:R-:W-:Y:S08]  /*41c0*/  MUFU.EX2 R92, R92 ;  /* 0x0000005c005c7308 */ /* 0x000ff00000000800 */
[----:B------:R-:W1:Y:S01]  /*41d0*/  MUFU.EX2 R93, R93 ;  /* 0x0000005d005d7308 */ /* 0x000e620000000800 */
[----:B--2---:R-:W-:-:S07]  /*41e0*/  FADD2 R8, R8.F32x2.HI_LO, 1 ;  /* 0x3f8000000808744b */ /* 0x004fce0000200000 */
[----:B------:R-:W-:Y:S08]  /*41f0*/  MUFU.EX2 R10, R10 ;  /* 0x0000000a000a7308 */ /* 0x000ff00000000800 */
        /* <DEDUP_REMOVED lines=38> */
[----:B------:R-:W-:Y:S08]  /*4460*/  MUFU.RCP R90, R90 ;  /* 0x0000005a005a7308 */ /* 0x000ff00000001000 */
[----:B------:R-:W1:Y:S01]  /*4470*/  MUFU.RCP R91, R91 ;  /* 0x0000005b005b7308 */ /* 0x000e620000001000 */
[----:B--2---:R-:W-:-:S07]  /*4480*/  FADD2 R12, R12.F32x2.HI_LO, 1 ;  /* 0x3f8000000c0c744b */ /* 0x004fce0000200000 */
[----:B------:R-:W-:Y:S08]  /*4490*/  MUFU.RCP R8, R8 ;  /* 0x0000000800087308 */ /* 0x000ff00000001000 */
[----:B------:R-:W2:Y:S01]  /*44a0*/  MUFU.RCP R9, R9 ;  /* 0x0000000900097308 */ /* 0x000ea20000001000 */
[----:B-1----:R-:W-:-:S04]  /*44b0*/  FMUL2 R90, R90.F32x2.HI_LO, R76.F32x2.HI_LO ;  /* 0x0000004c5a5a724a */ /* 0x002fc80000000000 */
[----:B------:R-:W-:-:S03]  /*44c0*/  FMUL2 R90, R90.F32x2.HI_LO, R46.F32x2.HI_LO ;  /* 0x0000002e5a5a724a */ /* 0x000fc60000000000 */
[----:B------:R-:W-:Y:S01]  /*44d0*/  MUFU.RCP R92, R92 ;  /* 0x0000005c005c7308 */ /* 0x000fe20000001000 */
[----:B------:R-:W-:-:S07]  /*44e0*/  FMUL2 R90, R90.F32x2.HI_LO, R123.F32 ;  /* 0x0000007b5a5a724a */ /* 0x000fce0001000000 */
[----:B------:R-:W1:Y:S01]  /*44f0*/  MUFU.RCP R93, R93 ;  /* 0x0000005d005d7308 */ /* 0x000e620000001000 */
[----:B--2---:R-:W-:-:S04]  /*4500*/  FMUL2 R8, R8.F32x2.HI_LO, R30.F32x2.HI_LO ;  /* 0x0000001e0808724a */ /* 0x004fc80000000000 */
[----:B------:R-:W-:-:S03]  /*4510*/  FMUL2 R8, R8.F32x2.HI_LO, R62.F32x2.HI_LO ;  /* 0x0000003e0808724a */ /* 0x000fc60000000000 */
[----:B------:R-:W-:Y:S01]  /*4520*/  MUFU.RCP R10, R10 ;  /* 0x0000000a000a7308 */ /* 0x000fe20000001000 */
[----:B------:R-:W-:-:S07]  /*4530*/  FMUL2 R8, R8.F32x2.HI_LO, R123.F32 ;  /* 0x0000007b0808724a */ /* 0x000fce0001000000 */
        /* <DEDUP_REMOVED lines=29> */
[----:B------:R-:W-:-:S05]  /*4710*/  FMUL2 R6, R6.F32x2.HI_LO, R123.F32 ;  /* 0x0000007b0606724a */ /* 0x000fca0001000000 */
[----:B------:R-:W-:Y:S02]  /*4720*/  FMNMX.NAN R28, |R23|, |R7|, !PT ;  /* 0x40000007171c7209 */ /* 0x000fe40007820200 */
[----:B------:R-:W2:Y:S01]  /*4730*/  MUFU.RCP R99, R99 ;  /* 0x0000006300637308 */ /* 0x000ea20000001000 */
[----:B-1----:R-:W-:Y:S01]  /*4740*/  FMUL2 R100, R100.F32x2.HI_LO, R64.F32x2.HI_LO ;  /* 0x000000406464724a */ /* 0x002fe20000000000 */
[----:B------:R-:W-:-:S03]  /*4750*/  F2FP.SATFINITE.E4M3.F32.PACK_AB_MERGE_C R7, R7, R6, RZ ;  /* 0x000000060707723e */ /* 0x000fc600048070ff */
[----:B------:R-:W-:Y:S01]  /*4760*/  FMUL2 R100, R100.F32x2.HI_LO, R2.F32x2.HI_LO ;  /* 0x000000026464724a */ /* 0x000fe20000000000 */
[-C--:B------:R-:W-:Y:S02]  /*4770*/  FMNMX.NAN R3, |R90|, |R8|.reuse, !PT ;  /* 0x400000085a037209 */ /* 0x080fe40007820200 */
[----:B------:R-:W-:Y:S01]  /*4780*/  MUFU.RCP R96, R96 ;  /* 0x0000006000607308 */ /* 0x000fe20000001000 */
[----:B------:R-:W-:Y:S01]  /*4790*/  F2FP.SATFINITE.E4M3.F32.PACK_AB_MERGE_C R2, R9, R8, RZ ;  /* 0x000000080902723e */ /* 0x000fe200048070ff */
[----:B------:R-:W-:Y:S01]  /*47a0*/  FMUL2 R100, R100.F32x2.HI_LO, R123.F32 ;  /* 0x0000007b6464724a */ /* 0x000fe20001000000 */
[----:B------:R-:W-:-:S05]  /*47b0*/  FMNMX.NAN R8, |R93|, |R11|, !PT ;  /* 0x4000000b5d087209 */ /* 0x000fca0007820200 */
        /* <DEDUP_REMOVED lines=25> */
[----:B------:R-:W-:Y:S02]  /*4950*/  FMNMX3.NAN R3, |R98|, |R16|, R3, !PT ;  /* 0x4000001062037276 */ /* 0x000fe40007820203 */
[----:B------:R-:W2:Y:S01]  /*4960*/  MUFU.RCP R13, R13 ;  /* 0x0000000d000d7308 */ /* 0x000ea20000001000 */
[----:B-1----:R-:W-:Y:S01]  /*4970*/  FMUL2 R14, R14.F32x2.HI_LO, R24.F32x2.HI_LO ;  /* 0x000000180e0e724a */ /* 0x002fe20000000000 */
[----:B------:R-:W-:Y:S02]  /*4980*/  FMNMX.NAN R25, |R92|, |R10|, !PT ;  /* 0x4000000a5c197209 */ /* 0x000fe40007820200 */
[----:B------:R-:W-:Y:S01]  /*4990*/  FMNMX.NAN R24, |R91|, |R9|, !PT ;  /* 0x400000095b187209 */ /* 0x000fe20007820200 */
[----:B------:R-:W-:Y:S01]  /*49a0*/  FMUL2 R14, R14.F32x2.HI_LO, R52.F32x2.HI_LO ;  /* 0x000000340e0e724a */ /* 0x000fe20000000000 */
[----:B------:R-:W-:Y:S02]  /*49b0*/  F2FP.SATFINITE.E4M3.F32.PACK_AB_MERGE_C R9, R97, R96, RZ ;  /* 0x000000606109723e */ /* 0x000fe400048070ff */
[----:B------:R-:W-:Y:S01]  /*49c0*/  F2FP.SATFINITE.E4M3.F32.PACK_AB_MERGE_C R91, R91, R90, RZ ;  /* 0x0000005a5b5b723e */ /* 0x000fe200048070ff */
[----:B------:R-:W-:Y:S01]  /*49d0*/  FMUL2 R14, R14.F32x2.HI_LO, R123.F32 ;  /* 0x0000007b0e0e724a */ /* 0x000fe20001000000 */
[----:B------:R-:W-:-:S02]  /*49e0*/  FMNMX3.NAN R24, |R99|, |R17|, R24, !PT ;  /* 0x4000001163187276 */ /* 0x000fc40007820218 */
[----:B------:R-:W-:Y:S02]  /*49f0*/  F2FP.SATFINITE.E4M3.F32.PACK_AB_MERGE_C R17, R17, R16, RZ ;  /* 0x000000101111723e */ /* 0x000fe400048070ff */
[----:B------:R-:W-:Y:S02]  /*4a00*/  FMNMX3.NAN R28, |R97|, |R15|, R28, !PT ;  /* 0x4000000f611c7276 */ /* 0x000fe4000782021c */
[----:B------:R-:W-:Y:S01]  /*4a10*/  FMNMX3.NAN R25, |R100|, |R18|, R25, !PT ;  /* 0x4000001264197276 */ /* 0x000fe20007820219 */
[----:B--2---:R-:W-:Y:S01]  /*4a20*/  FMUL2 R12, R12.F32x2.HI_LO, R26.F32x2.HI_LO ;  /* 0x0000001a0c0c724a */ /* 0x004fe20000000000 */
[----:B------:R-:W-:Y:S02]  /*4a30*/  F2FP.SATFINITE.E4M3.F32.PACK_AB_MERGE_C R27, R11, R10, RZ ;  /* 0x0000000a0b1b723e */ /* 0x000fe400048070ff */
[----:B------:R-:W-:Y:S01]  /*4a40*/  FMNMX.NAN R10, |R21|, |R5|, !PT ;  /* 0x40000005150a7209 */ /* 0x000fe20007820200 */
[----:B------:R-:W-:Y:S01]  /*4a50*/  FMUL2 R12, R12.F32x2.HI_LO, R58.F32x2.HI_LO ;  /* 0x0000003a0c0c724a */ /* 0x000fe20000000000 */
[----:B------:R-:W-:-:S02]  /*4a60*/  F2FP.SATFINITE.E4M3.F32.PACK_AB_MERGE_C R11, R21, R20, RZ ;  /* 0x00000014150b723e */ /* 0x000fc400048070ff */
[-C--:B------:R-:W-:Y:S01]  /*4a70*/  FMNMX.NAN R21, |R20|, |R4|.reuse, !PT ;  /* 0x4000000414157209 */ /* 0x080fe20007820200 */
[----:B------:R-:W-:Y:S01]  /*4a80*/  FMUL2 R12, R12.F32x2.HI_LO, R123.F32 ;  /* 0x0000007b0c0c724a */ /* 0x000fe20001000000 */
[----:B------:R-:W-:Y:S02]  /*4a90*/  F2FP.SATFINITE.E4M3.F32.PACK_AB_MERGE_C R20, R5, R4, RZ ;  /* 0x000000040514723e */ /* 0x000fe400048070ff */
[----:B------:R-:W-:Y:S02]  /*4aa0*/  F2FP.SATFINITE.E4M3.F32.PACK_AB_MERGE_C R4, R23, R22, RZ ;  /* 0x000000161704723e */ /* 0x000fe400048070ff */
[----:B------:R-:W-:Y:S02]  /*4ab0*/  FMNMX.NAN R23, |R22|, |R6|, !PT ;  /* 0x4000000616177209 */ /* 0x000fe40007820200 */
[----:B------:R-:W-:Y:S02]  /*4ac0*/  F2FP.SATFINITE.E4M3.F32.PACK_AB_MERGE_C R22, R99, R98, RZ ;  /* 0x000000626316723e */ /* 0x000fe400048070ff */
[----:B------:R-:W-:-:S02]  /*4ad0*/  F2FP.SATFINITE.E4M3.F32.PACK_AB_MERGE_C R5, R101, R100, RZ ;  /* 0x000000646505723e */ /* 0x000fc400048070ff */
[----:B------:R-:W-:Y:S02]  /*4ae0*/  F2FP.SATFINITE.E4M3.F32.PACK_AB_MERGE_C R6, R95, R94, RZ ;  /* 0x0000005e5f06723e */ /* 0x000fe400048070ff */
[----:B------:R-:W-:Y:S02]  /*4af0*/  FMNMX3.NAN R101, |R101|, |R19|, R8, !PT ;  /* 0x4000001365657276 */ /* 0x000fe40007820208 */
[----:B------:R-:W-:Y:S02]  /*4b00*/  PRMT R8, R5, 0x5410, R22 ;  /* 0x0000541005087816 */ /* 0x000fe40000000016 */
[----:B------:R-:W-:Y:S02]  /*4b10*/  PRMT R9, R9, 0x5410, R6 ;  /* 0x0000541009097816 */ /* 0x000fe40000000006 */
[----:B------:R-:W-:Y:S02]  /*4b20*/  F2FP.SATFINITE.E4M3.F32.PACK_AB_MERGE_C R26, R93, R92, RZ ;  /* 0x0000005c5d1a723e */ /* 0x000fe400048070ff */
[----:B------:R-:W-:-:S02]  /*4b30*/  F2FP.SATFINITE.E4M3.F32.PACK_AB_MERGE_C R6, R13, R12, RZ ;  /* 0x0000000c0d06723e */ /* 0x000fc400048070ff */
[----:B------:R-:W-:Y:S02]  /*4b40*/  F2FP.SATFINITE.E4M3.F32.PACK_AB_MERGE_C R5, R15, R14, RZ ;  /* 0x0000000e0f05723e */ /* 0x000fe400048070ff */
[----:B------:R-:W-:Y:S02]  /*4b50*/  F2FP.SATFINITE.E4M3.F32.PACK_AB_MERGE_C R22, R19, R18, RZ ;  /* 0x000000121316723e */ /* 0x000fe400048070ff */
[----:B------:R-:W-:Y:S02]  /*4b60*/  FMNMX3.NAN R29, |R95|, |R13|, R10, !PT ;  /* 0x4000000d5f1d7276 */ /* 0x000fe4000782020a */
[----:B------:R-:W-:Y:S02]  /*4b70*/  PRMT R10, R26, 0x5410, R91 ;  /* 0x000054101a0a7816 */ /* 0x000fe4000000005b */
[----:B------:R-:W-:Y:S02]  /*4b80*/  PRMT R11, R4, 0x5410, R11 ;  /* 0x00005410040b7816 */ /* 0x000fe4000000000b */
[----:B------:R-:W-:-:S02]  /*4b90*/  PRMT R5, R5, 0x5410, R6 ;  /* 0x0000541005057816 */ /* 0x000fc40000000006 */
[----:B------:R-:W-:Y:S01]  /*4ba0*/  PRMT R4, R22, 0x5410, R17 ;  /* 0x0000541016047816 */ /* 0x000fe20000000011 */
[----:B------:R1:W-:Y:S01]  /*4bb0*/  STS.128 [R119], R8 ;  /* 0x0000000877007388 */ /* 0x0003e20000000c00 */
[----:B------:R-:W-:Y:S02]  /*4bc0*/  PRMT R6, R27, 0x5410, R2 ;  /* 0x000054101b067816 */ /* 0x000fe40000000002 */
[----:B------:R-:W-:Y:S02]  /*4bd0*/  PRMT R7, R7, 0x5410, R20 ;  /* 0x0000541007077816 */ /* 0x000fe40000000014 */
[----:B------:R-:W-:Y:S02]  /*4be0*/  FMNMX3.NAN R12, |R94|, |R12|, R21, !PT ;  /* 0x4000000c5e0c7276 */ /* 0x000fe40007820215 */
[----:B------:R-:W-:Y:S01]  /*4bf0*/  FMNMX3.NAN R14, |R96|, |R14|, R23, !PT ;  /* 0x4000000e600e7276 */ /* 0x000fe20007820217 */
[----:B------:R1:W-:Y:S01]  /*4c00*/  STS.128 [R120], R4 ;  /* 0x0000000478007388 */ /* 0x0003e20000000c00 */
[----:B------:R-:W-:-:S02]  /*4c10*/  FMNMX.NAN R24, R24, R29, !PT ;  /* 0x0000001d18187209 */ /* 0x000fc40007820000 */
[----:B------:R-:W-:Y:S01]  /*4c20*/  FMNMX.NAN R3, R3, R12, !PT ;  /* 0x0000000c03037209 */ /* 0x000fe20007820000 */
[----:B------:R2:W-:Y:S06]  /*4c30*/  MEMBAR.ALL.CTA ;  /* 0x0000000000007992 */ /* 0x0005ec0000008000 */
[----:B--2---:R-:W2:Y:S01]  /*4c40*/  FENCE.VIEW.ASYNC.S ;  /* 0x00000000000073c6 */ /* 0x004ea20000000000 */
[----:B------:R-:W-:Y:S02]  /*4c50*/  FMNMX3.NAN R24, R101, R28, R24, !PT ;  /* 0x0000001c65187276 */ /* 0x000fe40007820018 */
[----:B------:R-:W-:-:S04]  /*4c60*/  FMNMX3.NAN R3, R25, R14, R3, !PT ;  /* 0x0000000e19037276 */ /* 0x000fc80007820003 */
[----:B------:R-:W-:-:S04]  /*4c70*/  FMNMX3.NAN R24, R3, R24, RZ, !PT ;  /* 0x0000001803187276 */ /* 0x000fc800078200ff */
[----:B------:R-:W-:Y:S01]  /*4c80*/  FMNMX R131, R24, R131, !PT ;  /* 0x0000008318837209 */ /* 0x000fe20007800000 */
[----:B--2---:R-:W-:Y:S06]  /*4c90*/  BAR.SYNC.DEFER_BLOCKING 0x2, 0x80 ;  /* 0x0082000000007b1d */ /* 0x004fec0000010000 */
[----:B------:R-:W-:Y:S05]  /*4ca0*/  @P2 BRA `(.L_x_71) ;  /* 0x0000000000442947 */ /* 0x000fea0003800000 */
[----:B------:R-:W-:Y:S01]  /*4cb0*/  IMAD R88, R89, 0x4, R88 ;  /* 0x0000000459587824 */ /* 0x000fe200078e0258 */
[----:B------:R-:W-:Y:S01]  /*4cc0*/  UIADD3 UR10, UP0, UPT, UR8, 0x2c0, URZ ;  /* 0x000002c0080a7890 */ /* 0x000fe2000ff1e0ff */
[----:B------:R-:W-:Y:S02]  /*4cd0*/  PLOP3.LUT P0, PT, PT, PT, PT, 0x80, 0x8 ;  /* 0x000000000008781c */ /* 0x000fe40003f0f070 */
[----:B------:R-:W-:Y:S01]  /*4ce0*/  IADD3 R2, PT, PT, R87, 0x4400, RZ ;  /* 0x0000440057027810 */ /* 0x000fe20007ffe0ff */
[----:B------:R-:W-:Y:S01]  /*4cf0*/  IMAD.SHL.U32 R88, R88, 0x20, RZ ;  /* 0x0000002058587824 */ /* 0x000fe200078e00ff */
[----:B------:R-:W-:-:S12]  /*4d00*/  UIADD3.X UR11, UPT, UPT, URZ, UR9, URZ, UP0, !UPT ;  /* 0x00000009ff0b7290 */ /* 0x000fd800087fe4ff */
.L_x_72:
        /* <DEDUP_REMOVED lines=9> */
[----:B--2---:R-:W-:Y:S05]  /*4da0*/  @P0 BRA.U.ANY `(.L_x_72) ;  /* 0xfffffffd00d80947 */ /* 0x004fea000393ffff */
[----:B------:R0:W-:Y:S02]  /*4db0*/  UTMACMDFLUSH ;  /* 0x00000000000079b7 */ /* 0x0001e40000000000 */
.L_x_71:
[----:B------:R-:W-:Y:S01]  /*4dc0*/  BAR.SYNC.DEFER_BLOCKING 0x2, 0x80 ;  /* 0x0082000000007b1d */ /* 0x000fe20000010000 */
[----:B------:R-:W-:Y:S02]  /*4dd0*/  IADD3 R129, PT, PT, R129, 0x1, RZ ;  /* 0x0000000181817810 */ /* 0x000fe40007ffe0ff */
[----:B------:R-:W-:-:S03]  /*4de0*/  IADD3 R130, PT, PT, R130, -0x1, RZ ;  /* 0xffffffff82827810 */ /* 0x000fc60007ffe0ff */
[----:B------:R-:W-:Y:S05]  /*4df0*/  @!P3 BRA `(.L_x_73) ;  /* 0xffffffe800ccb947 */ /* 0x000fea000383ffff */
[-C--:B------:R-:W-:Y:S01]  /*4e00*/  LEA R3, R110, R87.reuse, 0x3 ;  /* 0x000000576e037211 */ /* 0x080fe200078e18ff */
[----:B------:R-:W-:Y:S01]  /*4e10*/  BSSY B0, `(.L_x_74) ;  /* 0x0000005000007945 */ /* 0x000fe20003800000 */
[----:B-1----:R-:W-:Y:S02]  /*4e20*/  SHF.L.U32 R4, R108, 0x1f, RZ ;  /* 0x0000001f6c047819 */ /* 0x002fe400000006ff */
[----:B------:R-:W-:Y:S02]  /*4e30*/  LEA R91, R110, R87, 0x4 ;  /* 0x000000576e5b7211 */ /* 0x000fe400078e20ff */
[----:B------:R-:W1:Y:S02]  /*4e40*/  SYNCS.PHASECHK.TRANS64.TRYWAIT P0, [R3+URZ+0x60], R4 ;  /* 0x00006004030075a7 */ /* 0x000e6400080011ff */
[----:B-1----:R-:W-:Y:S05]  /*4e50*/  @!P0 BRA `(.L_x_75) ;  /* 0x0000000c00448947 */ /* 0x002fea0003800000 */
.L_x_111:
[----:B------:R-:W-:Y:S05]  /*4e60*/  BSYNC B0 ;  /* 0x0000000000007941 */ /* 0x000fea0003800000 */
.L_x_74:
[----:B------:R-:W2:Y:S01]  /*4e70*/  LDS.128 R88, [R91+0x31010] ;  /* 0x031010005b587984 */ /* 0x000ea20000000c00 */
[----:B------:R-:W-:Y:S01]  /*4e80*/  CREDUX.MAXABS.F32.NAN UR4, R131 ;  /* 0x00000000830472cc */ /* 0x000fe20000006400 */
[----:B------:R-:W-:Y:S01]  /*4e90*/  BSSY.RECONVERGENT B0, `(.L_x_76) ;  /* 0x0000015000007945 */ /* 0x000fe20003800200 */
[----:B------:R-:W-:Y:S01]  /*4ea0*/  ISETP.NE.AND P0, PT, R105, RZ, PT ;  /* 0x000000ff6900720c */ /* 0x000fe20003f05270 */
[----:B------:R3:W-:Y:S06]  /*4eb0*/  MEMBAR.ALL.CTA ;  /* 0x0000000000007992 */ /* 0x0007ec0000008000 */
[----:B---3--:R-:W3:Y:S01]  /*4ec0*/  FENCE.VIEW.ASYNC.S ;  /* 0x00000000000073c6 */ /* 0x008ee20000000000 */
[----:B------:R-:W-:-:S03]  /*4ed0*/  VIADD R110, R110, 0x1 ;  /* 0x000000016e6e7836 */ /* 0x000fc60000000000 */
[----:B------:R-:W-:Y:S01]  /*4ee0*/  IMAD.U32 R2, RZ, RZ, UR4 ;  /* 0x00000004ff027e24 */ /* 0x000fe2000f8e00ff */
[----:B---3--:R3:W-:Y:S04]  /*4ef0*/  SYNCS.ARRIVE.TRANS64.ART0 RZ, [R3+URZ+0x70], R0 ;  /* 0x0000700003ff79a7 */ /* 0x0087e800085000ff */
[----:B------:R3:W-:Y:S01]  /*4f00*/  @!P0 STS [R121+0x31000], R2 ;  /* 0x0310000279008388 */ /* 0x0007e20000000800 */
[----:B------:R-:W-:Y:S01]  /*4f10*/  BAR.SYNC.DEFER_BLOCKING 0x2, 0x80 ;  /* 0x0082000000007b1d */ /* 0x000fe20000010000 */
[----:B------:R-:W-:-:S13]  /*4f20*/  LOP3.LUT P0, RZ, R124, R105, RZ, 0xfc, !PT ;  /* 0x000000697cff7212 */ /* 0x000fda000780fcff */
[----:B------:R-:W-:Y:S05]  /*4f30*/  @P0 BRA `(.L_x_77) ;  /* 0x0000000000280947 */ /* 0x000fea0003800000 */
[----:B------:R-:W-:Y:S01]  /*4f40*/  IMAD.U32 R86, RZ, RZ, UR7 ;  /* 0x00000007ff567e24 */ /* 0x000fe2000f8e00ff */
[----:B------:R-:W-:Y:S01]  /*4f50*/  MOV R87, 0x400 ;  /* 0x0000040000577802 */ /* 0x000fe20000000f00 */
[----:B------:R-:W4:Y:S03]  /*4f60*/  LDCU.64 UR4, c[0x0][0x740] ;  /* 0x0000e800ff0477ac */ /* 0x000f260008000a00 */
[----:B------:R-:W-:-:S05]  /*4f70*/  LEA R87, R86, R87, 0x18 ;  /* 0x0000005756577211 */ /* 0x000fca00078ec0ff */
[----:B-1----:R-:W1:Y:S01]  /*4f80*/  LDS.128 R4, [R87+0x31000] ;  /* 0x0310000057047984 */ /* 0x002e620000000c00 */
[----:B---34-:R-:W-:-:S04]  /*4f90*/  LEA R2, P0, R103, UR4, 0x2 ;  /* 0x0000000467027c11 */ /* 0x018fc8000f8010ff */
[----:B------:R-:W-:Y:S02]  /*4fa0*/  LEA.HI.X R3, R103, UR5, R102, 0x2, P0 ;  /* 0x0000000567037c11 */ /* 0x000fe400080f1466 */
[----:B-1----:R-:W-:-:S04]  /*4fb0*/  FMNMX3 R4, R4, RZ, R5, !PT ;  /* 0x000000ff04047276 */ /* 0x002fc80007800005 */
[----:B------:R-:W-:-:S05]  /*4fc0*/  FMNMX3 R7, R4, R6, R7, !PT ;  /* 0x0000000604077276 */ /* 0x000fca0007800007 */
[----:B------:R4:W-:Y:S02]  /*4fd0*/  REDG.E.MAX.S32.STRONG.GPU desc[UR30][R2.64], R7 ;  /* 0x000000070200798e */ /* 0x0009e4000d12e31e */
.L_x_77:
[----:B------:R-:W-:Y:S05]  /*4fe0*/  BSYNC.RECONVERGENT B0 ;  /* 0x0000000000007941 */ /* 0x000fea0003800200 */
.L_x_76:
[----:B--2---:R-:W-:Y:S02]  /*4ff0*/  ISETP.NE.AND P0, PT, R91, 0x1, PT ;  /* 0x000000015b00780c */ /* 0x004fe40003f05270 */
[----:B------:R-:W-:-:S04]  /*5000*/  ISETP.NE.AND P1, PT, R110, 0x2, PT ;  /* 0x000000026e00780c */ /* 0x000fc80003f25270 */
[----:B-1-34-:R-:W-:Y:S02]  /*5010*/  SEL R3, RZ, 0x1, P1 ;  /* 0x00000001ff037807 */ /* 0x01afe40000800000 */
[----:B------:R-:W-:Y:S02]  /*5020*/  SEL R110, R110, RZ, P1 ;  /* 0x000000ff6e6e7207 */ /* 0x000fe40000800000 */
[----:B------:R-:W-:-:S03]  /*5030*/  LOP3.LUT R108, R108, R3, RZ, 0x3c, !PT ;  /* 0x000000036c6c7212 */ /* 0x000fc600078e3cff */
[----:B------:R-:W-:Y:S05]  /*5040*/  @!P0 BRA `(.L_x_78) ;  /* 0xffffffe400d48947 */ /* 0x000fea000383ffff */
.L_x_65:
[----:B------:R-:W-:-:S13]  /*5050*/  ISETP.NE.AND P0, PT, R124, RZ, PT ;  /* 0x000000ff7c00720c */ /* 0x000fda0003f05270 */
[----:B------:R-:W-:Y:S05]  /*5060*/  @P0 BRA `(.L_x_79) ;  /* 0x0000000000200947 */ /* 0x000fea0003800000 */
[----:B------:R-:W2:Y:S01]  /*5070*/  S2UR UR4, SR_CgaCtaId ;  /* 0x00000000000479c3 */ /* 0x000ea20000008800 */
[----:B------:R-:W-:Y:S01]  /*5080*/  ELECT P1, URZ, PT ;  /* 0x0000000000ff782f */ /* 0x000fe20003820000 */
[----:B------:R-:W-:-:S06]  /*5090*/  IMAD.MOV.U32 R2, RZ, RZ, 0x1 ;  /* 0x00000001ff027424 */ /* 0x000fcc00078e00ff */
[----:B------:R-:W-:Y:S06]  /*50a0*/  UVIRTCOUNT.DEALLOC.SMPOOL 0x80 ;  /* 0x000000800000784c */ /* 0x000fec0000000000 */
[----:B------:R-:W-:Y:S01]  /*50b0*/  @P1 MOV R3, 0x40 ;  /* 0x0000004000031802 */ /* 0x000fe20000000f00 */
[----:B--2---:R-:W-:-:S05]  /*50c0*/  @P1 IMAD.U32 R86, RZ, RZ, UR4 ;  /* 0x00000004ff561e24 */ /* 0x004fca000f8e00ff */
[----:B------:R-:W-:-:S05]  /*50d0*/  @P1 LEA R3, R86, R3, 0x18 ;  /* 0x0000000356031211 */ /* 0x000fca00078ec0ff */
[----:B------:R2:W-:Y:S02]  /*50e0*/  @P1 STS.U8 [R3], R2 ;  /* 0x0000000203001388 */ /* 0x0005e40000000000 */
.L_x_79:
[----:B------:R-:W-:Y:S06]  /*50f0*/  BAR.SYNC.DEFER_BLOCKING 0x2, 0x80 ;  /* 0x0082000000007b1d */ /* 0x000fec0000010000 */
[----:B------:R-:W-:Y:S05]  /*5100*/  @P0 BRA `(.L_x_80) ;  /* 0x0000000000d80947 */ /* 0x000fea0003800000 */
[----:B--2---:R-:W-:Y:S01]  /*5110*/  VIADD R3, R87, 0x80 ;  /* 0x0000008057037836 */ /* 0x004fe20000000000 */
[----:B------:R-:W-:Y:S01]  /*5120*/  LOP3.LUT R86, R86, 0x1, RZ, 0x3c, !PT ;  /* 0x0000000156567812 */ /* 0x000fe200078e3cff */
[----:B------:R-:W-:Y:S03]  /*5130*/  BSSY B0, `(.L_x_81) ;  /* 0x0000005000007945 */ /* 0x000fe60003800000 */
[----:B------:R-:W-:-:S04]  /*5140*/  PRMT R3, R86, 0x654, R3 ;  /* 0x0000065456037816 */ /* 0x000fc80000000003 */
[----:B------:R2:W-:Y:S01]  /*5150*/  SYNCS.ARRIVE.TRANS64.RED.ART0 RZ, [R3+URZ], R0 ;  /* 0x0000000003ff79a7 */ /* 0x0005e200085004ff */
[----:B------:R-:W3:Y:S02]  /*5160*/  SYNCS.PHASECHK.TRANS64.TRYWAIT P0, [R87+URZ+0x80], RZ ;  /* 0x000080ff570075a7 */ /* 0x000ee400080011ff */
[----:B--23--:R-:W-:Y:S05]  /*5170*/  @!P0 BRA `(.L_x_82) ;  /* 0x0000000800948947 */ /* 0x00cfea0003800000 */
.L_x_112:
[----:B------:R-:W-:Y:S05]  /*5180*/  BSYNC B0 ;  /* 0x0000000000007941 */ /* 0x000fea0003800000 */
.L_x_81:
[----:B------:R-:W3:Y:S01]  /*5190*/  S2UR UR5, SR_CgaCtaId ;  /* 0x00000000000579c3 */ /* 0x000ee20000008800 */
[----:B------:R-:W-:Y:S01]  /*51a0*/  NOP ;  /* 0x0000000000007918 */ /* 0x000fe20000000000 */
[----:B------:R-:W-:Y:S01]  /*51b0*/  UMOV UR4, 0x50 ;  /* 0x0000005000047882 */ /* 0x000fe20000000000 */
[----:B------:R-:W-:Y:S01]  /*51c0*/  LOP3.LUT R4, R122, 0xffff, RZ, 0xc0, !PT ;  /* 0x0000ffff7a047812 */ /* 0x000fe200078ec0ff */
[----:B------:R-:W-:-:S03]  /*51d0*/  IMAD.MOV.U32 R3, RZ, RZ, 0xffff ;  /* 0x0000ffffff037424 */ /* 0x000fc600078e00ff */
[----:B------:R-:W-:-:S04]  /*51e0*/  SHF.R.U32.HI R4, RZ, 0x5, R4 ;  /* 0x00000005ff047819 */ /* 0x000fc80000011604 */
[----:B------:R-:W-:Y:S01]  /*51f0*/  SHF.L.U32 R3, R3, R4, RZ ;  /* 0x0000000403037219 */ /* 0x000fe200000006ff */
[----:B------:R-:W-:-:S05]  /*5200*/  VIADD R5, R4, 0x10 ;  /* 0x0000001004057836 */ /* 0x000fca0000000000 */
[----:B------:R-:W-:Y:S01]  /*5210*/  SHF.L.U32 R0, R0, R5, RZ ;  /* 0x0000000500007219 */ /* 0x000fe200000006ff */
[----:B---3--:R-:W-:-:S03]  /*5220*/  ULEA UR5, UR5, UR4, 0x18 ;  /* 0x0000000405057291 */ /* 0x008fc6000f8ec0ff */
[----:B------:R-:W-:-:S04]  /*5230*/  LOP3.LUT R5, R0, R3, RZ, 0xfc, !PT ;  /* 0x0000000300057212 */ /* 0x000fc800078efcff */
[C---:B------:R-:W-:Y:S02]  /*5240*/  LOP3.LUT R3, R5.reuse, 0xffff, RZ, 0xc0, !PT ;  /* 0x0000ffff05037812 */ /* 0x040fe400078ec0ff */
[----:B------:R-:W3:Y:S02]  /*5250*/  LDS R2, [UR5] ;  /* 0x00000005ff027984 */ /* 0x000ee40008000800 */
[----:B---3--:R-:W-:-:S04]  /*5260*/  LOP3.LUT R0, R5, 0xffff, R2, 0x80, !PT ;  /* 0x0000ffff05007812 */ /* 0x008fc800078e8002 */
[----:B------:R-:W-:-:S13]  /*5270*/  ISETP.NE.AND P0, PT, R0, R3, PT ;  /* 0x000000030000720c */ /* 0x000fda0003f05270 */
[----:B------:R-:W-:Y:S05]  /*5280*/  @P0 BRA `(.L_x_83) ;  /* 0x00000000006c0947 */ /* 0x000fea0003800000 */
[----:B------:R-:W-:Y:S02]  /*5290*/  SHF.R.U32.HI R0, RZ, 0x10, R2 ;  /* 0x00000010ff007819 */ /* 0x000fe40000011602 */
[----:B------:R-:W-:-:S04]  /*52a0*/  SHF.R.U32.HI R3, RZ, 0x10, R5 ;  /* 0x00000010ff037819 */ /* 0x000fc80000011605 */
[----:B------:R-:W-:-:S04]  /*52b0*/  LOP3.LUT R0, R0, R3, RZ, 0xc0, !PT ;  /* 0x0000000300007212 */ /* 0x000fc800078ec0ff */
[----:B------:R-:W-:-:S13]  /*52c0*/  ISETP.NE.AND P0, PT, R0, R3, PT ;  /* 0x000000030000720c */ /* 0x000fda0003f05270 */
[----:B------:R-:W-:Y:S05]  /*52d0*/  @P0 BRA `(.L_x_84) ;  /* 0x00000000004c0947 */ /* 0x000fea0003800000 */
[----:B------:R-:W-:Y:S02]  /*52e0*/  R2UR UR4, R5 ;  /* 0x00000000050472ca */ /* 0x000fe400000e0000 */
[----:B------:R-:W-:Y:S02]  /*52f0*/  ELECT P0, URZ, PT ;  /* 0x0000000000ff782f */ /* 0x000fe40003800000 */
[----:B------:R-:W-:-:S09]  /*5300*/  PLOP3.LUT P1, PT, PT, PT, PT, 0x8, 0x80 ;  /* 0x000000000080781c */ /* 0x000fd20003f2e170 */
[----:B------:R-:W-:Y:S02]  /*5310*/  ULOP3.LUT UR4, URZ, UR4, URZ, 0x33, !UPT ;  /* 0x00000004ff047292 */ /* 0x000fe4000f8e33ff */
[----:B------:R-:W-:-:S10]  /*5320*/  VOTEU.ANY UP0, P0 ;  /* 0x0000000000ff7886 */ /* 0x000fd40000000100 */
.L_x_85:
[----:B------:R-:W-:Y:S01]  /*5330*/  @P0 ELECT P1, URZ, PT ;  /* 0x0000000000ff082f */ /* 0x000fe20003820000 */
[----:B------:R3:W-:-:S12]  /*5340*/  @UP0 UTCATOMSWS.AND URZ, UR4 ;  /* 0x0000000400ff09e3 */ /* 0x0007d80008000000 */
[----:B------:R-:W-:Y:S02]  /*5350*/  @P1 PLOP3.LUT P0, PT, P1, PT, PT, 0x8, 0x80 ;  /* 0x000000000080181c */ /* 0x000fe40000f0e170 */
[----:B------:R-:W-:-:S11]  /*5360*/  PLOP3.LUT P1, PT, PT, PT, PT, 0x8, 0x80 ;  /* 0x000000000080781c */ /* 0x000fd60003f2e170 */
[----:B---3--:R-:W-:Y:S05]  /*5370*/  @P0 BRA.U.ANY `(.L_x_85) ;  /* 0xfffffffd00ec0947 */ /* 0x008fea000393ffff */
[----:B------:R-:W3:Y:S01]  /*5380*/  S2R R2, SR_LANEID ;  /* 0x0000000000027919 */ /* 0x000ee20000000000 */
[----:B------:R-:W-:Y:S01]  /*5390*/  IMAD.U32 R0, RZ, RZ, UR4 ;  /* 0x00000004ff007e24 */ /* 0x000fe2000f8e00ff */
[----:B------:R-:W-:Y:S02]  /*53a0*/  VOTEU.ANY UR6, UPT, PT ;  /* 0x0000000000067886 */ /* 0x000fe400038e0100 */
[----:B------:R-:W-:Y:S01]  /*53b0*/  UFLO.U32 UR6, UR6 ;  /* 0x00000006000672bd */ /* 0x000fe200080e0000 */
[----:B------:R-:W5:Y:S05]  /*53c0*/  REDUX UR4, R0 ;  /* 0x00000000000473c4 */ /* 0x000f6a0000000000 */
[----:B---3--:R-:W-:-:S02]  /*53d0*/  ISETP.EQ.U32.AND P0, PT, R2, UR6, PT ;  /* 0x0000000602007c0c */ /* 0x008fc4000bf02070 */
[----:B-----5:R-:W-:-:S11]  /*53e0*/  MOV R2, UR4 ;  /* 0x0000000400027c02 */ /* 0x020fd60008000f00 */
[----:B------:R3:W-:Y:S01]  /*53f0*/  @P0 ATOMS.AND RZ, [UR5], R2 ;  /* 0x00000002ffff098c */ /* 0x0007e2000a800005 */
[----:B------:R-:W-:Y:S05]  /*5400*/  BRA `(.L_x_86) ;  /* 0x0000000000147947 */ /* 0x000fea0003800000 */
.L_x_84:
[----:B------:R-:W-:Y:S02]  /*5410*/  MOV R2, 0x5430 ;  /* 0x0000543000027802 */ /* 0x000fe40000000f00 */
[----:B-12-4-:R-:W-:Y:S05]  /*5420*/  CALL.REL.NOINC `($__internal_0_$__cuda_sm10x_tcgen05_guardrail_trap_col_being_dealloced_not_returned_by_alloc) ;  /* 0x0000000400fc7944 */ /* 0x016fea0003c00000 */
[----:B------:R-:W-:Y:S05]  /*5430*/  BRA `(.L_x_86) ;  /* 0x0000000000087947 */ /* 0x000fea0003800000 */
.L_x_83:
[----:B------:R-:W-:Y:S02]  /*5440*/  MOV R2, 0x5460 ;  /* 0x0000546000027802 */ /* 0x000fe40000000f00 */
[----:B-12-4-:R-:W-:Y:S05]  /*5450*/  CALL.REL.NOINC `($__internal_2_$__cuda_sm10x_tcgen05_guardrail_trap_unallocated_columns_being_dealloced) ;  /* 0x0000000800087944 */ /* 0x016fea0003c00000 */
.L_x_86:
[----:B------:R-:W-:Y:S01]  /*5460*/  NOP ;  /* 0x0000000000007918 */ /* 0x000fe20000000000 */
.L_x_80:
[----:B------:R-:W-:Y:S01]  /*5470*/  ISETP.NE.AND P0, PT, R124, RZ, PT ;  /* 0x000000ff7c00720c */ /* 0x000fe20003f05270 */
[----:B------:R-:W-:-:S04]  /*5480*/  DEPBAR.LE SB0, 0x0 ;  /* 0x000080000000791a */ /* 0x000fc80000000000 */
[----:B------:R-:W-:-:S08]  /*5490*/  DEPBAR.LE SB0, 0x0 ;  /* 0x000080000000791a */ /* 0x000fd00000000000 */
[----:B------:R-:W-:Y:S05]  /*54a0*/  @P0 BRA `(.L_x_51) ;  /* 0x0000000000200947 */ /* 0x000fea0003800000 */
[----:B------:R-:W-:Y:S01]  /*54b0*/  ELECT P0, URZ, PT ;  /* 0x0000000000ff782f */ /* 0x000fe20003800000 */
[----:B------:R-:W-:-:S12]  /*54c0*/  IMAD.MOV.U32 R0, RZ, RZ, 0x20 ;  /* 0x00000020ff007424 */ /* 0x000fd800078e00ff */
[----:B--23--:R-:W-:-:S04]  /*54d0*/  @P0 IADD3 R2, PT, PT, -R0, 0x100000, RZ ;  /* 0x0010000000020810 */ /* 0x00cfc80007ffe1ff */
[C---:B------:R-:W-:Y:S02]  /*54e0*/  @P0 SHF.L.U32 R3, R2.reuse, 0xb, RZ ;  /* 0x0000000b02030819 */ /* 0x040fe400000006ff */
[----:B------:R-:W-:-:S05]  /*54f0*/  @P0 SHF.L.U32 R2, R2, 0x1, RZ ;  /* 0x0000000102020819 */ /* 0x000fca00000006ff */
[----:B------:R2:W-:Y:S04]  /*5500*/  @P0 STS.64 [R87+URZ+0x80], R2 ;  /* 0x0000800257000988 */ /* 0x0005e80008000aff */
[----:B------:R-:W3:Y:S02]  /*5510*/  FENCE.VIEW.ASYNC.S ;  /* 0x00000000000073c6 */ /* 0x000ee40000000000 */
[----:B---3--:R-:W3:Y:S02]  /*5520*/  SYNCS.CCTL.IVALL ;  /* 0x00000000000079b1 */ /* 0x008ee40000000000 */
.L_x_51:
[----:B---3--:R-:W-:Y:S01]  /*5530*/  NOP ;  /* 0x0000000000007918 */ /* 0x008fe20000000000 */
[----:B-12---:R-:W-:Y:S05]  /*5540*/  EXIT ;  /* 0x000000000000794d */ /* 0x006fea0003800000 */
.L_x_21:
[----:B------:R-:W-:-:S07]  /*5550*/  MOV R20, R21 ;  /* 0x0000001500147202 */ /* 0x000fce0000000f00 */
.L_x_87:
[----:B----4-:R4:W3:Y:S02]  /*5560*/  SYNCS.PHASECHK.TRANS64.TRYWAIT P0, [R14+URZ+0x70], R21 ;  /* 0x000070150e0075a7 */ /* 0x0108e400080011ff */
[----:B---3--:R-:W-:Y:S05]  /*5570*/  @!P0 NANOSLEEP.SYNCS 0x989680 ;  /* 0x009896800000895d */ /* 0x008fea0003900000 */
[----:B------:R-:W3:Y:S02]  /*5580*/  @!P0 SYNCS.PHASECHK.TRANS64 P0, [R14+URZ+0x70], R21 ;  /* 0x000070150e0085a7 */ /* 0x000ee400080010ff */
[----:B---3--:R-:W-:Y:S05]  /*5590*/  @!P0 BRA `(.L_x_87) ;  /* 0xfffffffc00f08947 */ /* 0x008fea000383ffff */
[----:B------:R-:W-:Y:S05]  /*55a0*/  BRA `(.L_x_88) ;  /* 0xffffffb800707947 */ /* 0x000fea000383ffff */
.L_x_23:
[----:B------:R-:W-:-:S07]  /*55b0*/  MOV R7, R6 ;  /* 0x0000000600077202 */ /* 0x000fce0000000f00 */
.L_x_89:
[----:B--2---:R2:W3:Y:S02]  /*55c0*/  SYNCS.PHASECHK.TRANS64.TRYWAIT P0, [R2+URZ+0x70], R7 ;  /* 0x00007007020075a7 */ /* 0x0044e400080011ff */
[----:B---3--:R-:W-:Y:S05]  /*55d0*/  @!P0 NANOSLEEP.SYNCS 0x989680 ;  /* 0x009896800000895d */ /* 0x008fea0003900000 */
[----:B------:R-:W3:Y:S02]  /*55e0*/  @!P0 SYNCS.PHASECHK.TRANS64 P0, [R2+URZ+0x70], R7 ;  /* 0x00007007020085a7 */ /* 0x000ee400080010ff */
[----:B---3--:R-:W-:Y:S05]  /*55f0*/  @!P0 BRA `(.L_x_89) ;  /* 0xfffffffc00f08947 */ /* 0x008fea000383ffff */
[----:B------:R-:W-:Y:S05]  /*5600*/  BRA `(.L_x_90) ;  /* 0xffffffbc001c7947 */ /* 0x000fea000383ffff */
.L_x_24:
[----:B------:R-:W-:-:S07]  /*5610*/  MOV R9, R8 ;  /* 0x0000000800097202 */ /* 0x000fce0000000f00 */
.L_x_91:
[----:B--2---:R2:W3:Y:S02]  /*5620*/  SYNCS.PHASECHK.TRANS64.TRYWAIT P0, [R3+URZ+0x70], R9 ;  /* 0x00007009030075a7 */ /* 0x0044e400080011ff */
[----:B---3--:R-:W-:Y:S05]  /*5630*/  @!P0 NANOSLEEP.SYNCS 0x989680 ;  /* 0x009896800000895d */ /* 0x008fea0003900000 */
[----:B------:R-:W3:Y:S02]  /*5640*/  @!P0 SYNCS.PHASECHK.TRANS64 P0, [R3+URZ+0x70], R9 ;  /* 0x00007009030085a7 */ /* 0x000ee400080010ff */
[----:B---3--:R-:W-:Y:S05]  /*5650*/  @!P0 BRA `(.L_x_91) ;  /* 0xfffffffc00f08947 */ /* 0x008fea000383ffff */
[----:B------:R-:W-:Y:S05]  /*5660*/  BRA `(.L_x_16) ;  /* 0xffffffbc00507947 */ /* 0x000fea000383ffff */
.L_x_26:
[----:B------:R-:W-:-:S07]  /*5670*/  MOV R0, UR34 ;  /* 0x0000002200007c02 */ /* 0x000fce0008000f00 */
.L_x_92:
[----:B---3--:R3:W4:Y:S02]  /*5680*/  SYNCS.PHASECHK.TRANS64.TRYWAIT P0, [R0+URZ+0x60], RZ ;  /* 0x000060ff000075a7 */ /* 0x00872400080011ff */
[----:B----4-:R-:W-:Y:S05]  /*5690*/  @!P0 NANOSLEEP.SYNCS 0x989680 ;  /* 0x009896800000895d */ /* 0x010fea0003900000 */
[----:B------:R-:W4:Y:S02]  /*56a0*/  @!P0 SYNCS.PHASECHK.TRANS64 P0, [R0+URZ+0x60], RZ ;  /* 0x000060ff000085a7 */ /* 0x000f2400080010ff */
[----:B----4-:R-:W-:Y:S05]  /*56b0*/  @!P0 BRA `(.L_x_92) ;  /* 0xfffffffc00f08947 */ /* 0x010fea000383ffff */
[----:B------:R-:W-:Y:S05]  /*56c0*/  BRA `(.L_x_93) ;  /* 0xffffffbc005c7947 */ /* 0x000fea000383ffff */
.L_x_29:
[----:B------:R-:W-:Y:S02]  /*56d0*/  MOV R4, UR4 ;  /* 0x0000000400047c02 */ /* 0x000fe40008000f00 */
[----:B------:R-:W-:Y:S02]  /*56e0*/  MOV R5, UR4 ;  /* 0x0000000400057c02 */ /* 0x000fe40008000f00 */
[----:B------:R-:W-:-:S07]  /*56f0*/  MOV R0, UR5 ;  /* 0x0000000500007c02 */ /* 0x000fce0008000f00 */
.L_x_94:
[----:B-1----:R1:W3:Y:S02]  /*5700*/  SYNCS.PHASECHK.TRANS64.TRYWAIT P0, [R0+URZ+0x28], R5 ;  /* 0x00002805000075a7 */ /* 0x0022e400080011ff */
[----:B---3--:R-:W-:Y:S05]  /*5710*/  @!P0 NANOSLEEP.SYNCS 0x989680 ;  /* 0x009896800000895d */ /* 0x008fea0003900000 */
[----:B------:R-:W3:Y:S02]  /*5720*/  @!P0 SYNCS.PHASECHK.TRANS64 P0, [R0+URZ+0x28], R5 ;  /* 0x00002805000085a7 */ /* 0x000ee400080010ff */
[----:B---3--:R-:W-:Y:S05]  /*5730*/  @!P0 BRA `(.L_x_94) ;  /* 0xfffffffc00f08947 */ /* 0x008fea000383ffff */
[----:B------:R-:W-:Y:S05]  /*5740*/  BRA `(.L_x_28) ;  /* 0xffffffc000107947 */ /* 0x000fea000383ffff */
.L_x_32:
[----:B------:R-:W-:-:S07]  /*5750*/  MOV R5, R4 ;  /* 0x0000000400057202 */ /* 0x000fce0000000f00 */
.L_x_95:
[----:B--2---:R2:W3:Y:S02]  /*5760*/  SYNCS.PHASECHK.TRANS64.TRYWAIT P0, [R3+URZ+0x60], R5 ;  /* 0x00006005030075a7 */ /* 0x0044e400080011ff */
[----:B---3--:R-:W-:Y:S05]  /*5770*/  @!P0 NANOSLEEP.SYNCS 0x989680 ;  /* 0x009896800000895d */ /* 0x008fea0003900000 */
[----:B------:R-:W3:Y:S02]  /*5780*/  @!P0 SYNCS.PHASECHK.TRANS64 P0, [R3+URZ+0x60], R5 ;  /* 0x00006005030085a7 */ /* 0x000ee400080010ff */
[----:B---3--:R-:W-:Y:S05]  /*5790*/  @!P0 BRA `(.L_x_95) ;  /* 0xfffffffc00f08947 */ /* 0x008fea000383ffff */
[----:B------:R-:W-:Y:S05]  /*57a0*/  BRA `(.L_x_96) ;  /* 0xffffffc000a47947 */ /* 0x000fea000383ffff */
.L_x_34:
[----:B------:R-:W-:Y:S02]  /*57b0*/  MOV R2, UR4 ;  /* 0x0000000400027c02 */ /* 0x000fe40008000f00 */
[----:B--2---:R-:W-:Y:S02]  /*57c0*/  MOV R3, UR4 ;  /* 0x0000000400037c02 */ /* 0x004fe40008000f00 */
[----:B------:R-:W-:-:S07]  /*57d0*/  MOV R0, UR5 ;  /* 0x0000000500007c02 */ /* 0x000fce0008000f00 */
.L_x_97:
[----:B--2---:R2:W3:Y:S02]  /*57e0*/  SYNCS.PHASECHK.TRANS64.TRYWAIT P0, [R0+URZ+0x28], R3 ;  /* 0x00002803000075a7 */ /* 0x0044e400080011ff */
[----:B---3--:R-:W-:Y:S05]  /*57f0*/  @!P0 NANOSLEEP.SYNCS 0x989680 ;  /* 0x009896800000895d */ /* 0x008fea0003900000 */
[----:B------:R-:W3:Y:S02]  /*5800*/  @!P0 SYNCS.PHASECHK.TRANS64 P0, [R0+URZ+0x28], R3 ;  /* 0x00002803000085a7 */ /* 0x000ee400080010ff */
[----:B---3--:R-:W-:Y:S05]  /*5810*/  @!P0 BRA `(.L_x_97) ;  /* 0xfffffffc00f08947 */ /* 0x008fea000383ffff */
[----:B------:R-:W-:Y:S05]  /*5820*/  BRA `(.L_x_98) ;  /* 0xffffffc4001c7947 */ /* 0x000fea000383ffff */
.L_x_36:
[----:B------:R-:W-:-:S07]  /*5830*/  MOV R2, UR12 ;  /* 0x0000000c00027c02 */ /* 0x000fce0008000f00 */
.L_x_99:
[----:B--2---:R2:W3:Y:S02]  /*5840*/  SYNCS.PHASECHK.TRANS64.TRYWAIT P0, [R2+URZ+0x60], RZ ;  /* 0x000060ff020075a7 */ /* 0x0044e400080011ff */
[----:B---3--:R-:W-:Y:S05]  /*5850*/  @!P0 NANOSLEEP.SYNCS 0x989680 ;  /* 0x009896800000895d */ /* 0x008fea0003900000 */
[----:B------:R-:W3:Y:S02]  /*5860*/  @!P0 SYNCS.PHASECHK.TRANS64 P0, [R2+URZ+0x60], RZ ;  /* 0x000060ff020085a7 */ /* 0x000ee400080010ff */
[----:B---3--:R-:W-:Y:S05]  /*5870*/  @!P0 BRA `(.L_x_99) ;  /* 0xfffffffc00f08947 */ /* 0x008fea000383ffff */
[----:B------:R-:W-:Y:S05]  /*5880*/  BRA `(.L_x_100) ;  /* 0xffffffc4003c7947 */ /* 0x000fea000383ffff */
.L_x_39:
[----:B------:R-:W-:Y:S02]  /*5890*/  MOV R2, UR13 ;  /* 0x0000000d00027c02 */ /* 0x000fe40008000f00 */
[----:B------:R-:W-:Y:S02]  /*58a0*/  MOV R3, UR13 ;  /* 0x0000000d00037c02 */ /* 0x000fe40008000f00 */
[----:B------:R-:W-:-:S07]  /*58b0*/  MOV R0, UR12 ;  /* 0x0000000c00007c02 */ /* 0x000fce0008000f00 */
.L_x_101:
[----:B-1----:R1:W2:Y:S02]  /*58c0*/  SYNCS.PHASECHK.TRANS64.TRYWAIT P0, [R0+URZ+0x58], R3 ;  /* 0x00005803000075a7 */ /* 0x0022a400080011ff */
[----:B--2---:R-:W-:Y:S05]  /*58d0*/  @!P0 NANOSLEEP.SYNCS 0x989680 ;  /* 0x009896800000895d */ /* 0x004fea0003900000 */
[----:B------:R-:W2:Y:S02]  /*58e0*/  @!P0 SYNCS.PHASECHK.TRANS64 P0, [R0+URZ+0x58], R3 ;  /* 0x00005803000085a7 */ /* 0x000ea400080010ff */
[----:B--2---:R-:W-:Y:S05]  /*58f0*/  @!P0 BRA `(.L_x_101) ;  /* 0xfffffffc00f08947 */ /* 0x004fea000383ffff */
[----:B------:R-:W-:Y:S05]  /*5900*/  BRA `(.L_x_38) ;  /* 0xffffffc800907947 */ /* 0x000fea000383ffff */
.L_x_42:
[----:B------:R-:W-:Y:S02]  /*5910*/  MOV R2, UR25 ;  /* 0x0000001900027c02 */ /* 0x000fe40008000f00 */
[----:B------:R-:W-:Y:S02]  /*5920*/  MOV R3, UR25 ;  /* 0x0000001900037c02 */ /* 0x000fe40008000f00 */
[----:B------:R-:W-:Y:S07]  /*5930*/  MOV R0, UR13 ;  /* 0x0000000d00007c02 */ /* 0x000fee0008000f00 */
.L_x_102:
[----:B-1----:R1:W2:Y:S02]  /*5940*/  SYNCS.PHASECHK.TRANS64.TRYWAIT P0, [R0+URZ], R3 ;  /* 0x00000003000075a7 */ /* 0x0022a400080011ff */
[----:B--2---:R-:W-:Y:S05]  /*5950*/  @!P0 NANOSLEEP.SYNCS 0x989680 ;  /* 0x009896800000895d */ /* 0x004fea0003900000 */
[----:B------:R-:W2:Y:S02]  /*5960*/  @!P0 SYNCS.PHASECHK.TRANS64 P0, [R0+URZ], R3 ;  /* 0x00000003000085a7 */ /* 0x000ea400080010ff */
[----:B--2---:R-:W-:Y:S05]  /*5970*/  @!P0 BRA `(.L_x_102) ;  /* 0xfffffffc00f08947 */ /* 0x004fea000383ffff */
[----:B------:R-:W-:Y:S05]  /*5980*/  BRA `(.L_x_41) ;  /* 0xffffffcc00047947 */ /* 0x000fea000383ffff */
.L_x_45:
[-C--:B------:R-:W-:Y:S02]  /*5990*/  MOV R6, R3.reuse ;  /* 0x0000000300067202 */ /* 0x080fe40000000f00 */
[----:B------:R-:W-:-:S07]  /*59a0*/  MOV R7, R3 ;  /* 0x0000000300077202 */ /* 0x000fce0000000f00 */
.L_x_103:
[----:B-1----:R1:W2:Y:S02]  /*59b0*/  SYNCS.PHASECHK.TRANS64.TRYWAIT P0, [R2+URZ+0x60], R7 ;  /* 0x00006007020075a7 */ /* 0x0022a400080011ff */
[----:B--2---:R-:W-:Y:S05]  /*59c0*/  @!P0 NANOSLEEP.SYNCS 0x989680 ;  /* 0x009896800000895d */ /* 0x004fea0003900000 */
[----:B------:R-:W2:Y:S02]  /*59d0*/  @!P0 SYNCS.PHASECHK.TRANS64 P0, [R2+URZ+0x60], R7 ;  /* 0x00006007020085a7 */ /* 0x000ea400080010ff */
[----:B--2---:R-:W-:Y:S05]  /*59e0*/  @!P0 BRA `(.L_x_103) ;  /* 0xfffffffc00f08947 */ /* 0x004fea000383ffff */
[----:B------:R-:W-:Y:S05]  /*59f0*/  BRA `(.L_x_104) ;  /* 0xffffffcc00987947 */ /* 0x000fea000383ffff */
.L_x_60:
[----:B------:R-:W-:-:S07]  /*5a00*/  MOV R15, R14 ;  /* 0x0000000e000f7202 */ /* 0x000fce0000000f00 */
.L_x_105:
[----:B-1----:R1:W2:Y:S02]  /*5a10*/  SYNCS.PHASECHK.TRANS64.TRYWAIT P0, [R3+URZ], R15 ;  /* 0x0000000f030075a7 */ /* 0x0022a400080011ff */
[----:B--2---:R-:W-:Y:S05]  /*5a20*/  @!P0 NANOSLEEP.SYNCS 0x989680 ;  /* 0x009896800000895d */ /* 0x004fea0003900000 */
[----:B------:R-:W2:Y:S02]  /*5a30*/  @!P0 SYNCS.PHASECHK.TRANS64 P0, [R3+URZ], R15 ;  /* 0x0000000f030085a7 */ /* 0x000ea400080010ff */
[----:B--2---:R-:W-:Y:S05]  /*5a40*/  @!P0 BRA `(.L_x_105) ;  /* 0xfffffffc00f08947 */ /* 0x004fea000383ffff */
[----:B------:R-:W-:Y:S05]  /*5a50*/  BRA `(.L_x_59) ;  /* 0xffffffd4005c7947 */ /* 0x000fea000383ffff */
.L_x_63:
[----:B------:R-:W-:-:S07]  /*5a60*/  MOV R9, R8 ;  /* 0x0000000800097202 */ /* 0x000fce0000000f00 */
.L_x_106:
[----:B-1----:R1:W2:Y:S02]  /*5a70*/  SYNCS.PHASECHK.TRANS64.TRYWAIT P0, [R3+URZ], R9 ;  /* 0x00000009030075a7 */ /* 0x0022a400080011ff */
[----:B--2---:R-:W-:Y:S05]  /*5a80*/  @!P0 NANOSLEEP.SYNCS 0x989680 ;  /* 0x009896800000895d */ /* 0x004fea0003900000 */
[----:B------:R-:W2:Y:S02]  /*5a90*/  @!P0 SYNCS.PHASECHK.TRANS64 P0, [R3+URZ], R9 ;  /* 0x00000009030085a7 */ /* 0x000ea400080010ff */
[----:B--2---:R-:W-:Y:S05]  /*5aa0*/  @!P0 BRA `(.L_x_106) ;  /* 0xfffffffc00f08947 */ /* 0x004fea000383ffff */
[----:B------:R-:W-:Y:S05]  /*5ab0*/  BRA `(.L_x_62) ;  /* 0xffffffd400c47947 */ /* 0x000fea000383ffff */
.L_x_64:
[----:B-1----:R1:W2:Y:S02]  /*5ac0*/  SYNCS.PHASECHK.TRANS64.TRYWAIT P0, [R87+URZ+0x60], RZ ;  /* 0x000060ff570075a7 */ /* 0x0022a400080011ff */
[----:B--2---:R-:W-:Y:S05]  /*5ad0*/  @!P0 NANOSLEEP.SYNCS 0x989680 ;  /* 0x009896800000895d */ /* 0x004fea0003900000 */
[----:B------:R-:W2:Y:S02]  /*5ae0*/  @!P0 SYNCS.PHASECHK.TRANS64 P0, [R87+URZ+0x60], RZ ;  /* 0x000060ff570085a7 */ /* 0x000ea400080010ff */
[----:B--2---:R-:W-:Y:S05]  /*5af0*/  @!P0 BRA `(.L_x_64) ;  /* 0xfffffffc00f08947 */ /* 0x004fea000383ffff */
[----:B------:R-:W-:Y:S05]  /*5b00*/  BRA `(.L_x_107) ;  /* 0xffffffd800287947 */ /* 0x000fea000383ffff */
.L_x_66:
[----:B------:R-:W-:-:S07]  /*5b10*/  MOV R3, R2 ;  /* 0x0000000200037202 */ /* 0x000fce0000000f00 */
.L_x_108:
[----:B-1----:R1:W2:Y:S02]  /*5b20*/  SYNCS.PHASECHK.TRANS64.TRYWAIT P0, [R87+URZ+0x50], R3 ;  /* 0x00005003570075a7 */ /* 0x0022a400080011ff */
[----:B--2---:R-:W-:Y:S05]  /*5b30*/  @!P0 NANOSLEEP.SYNCS 0x989680 ;  /* 0x009896800000895d */ /* 0x004fea0003900000 */
[----:B------:R-:W2:Y:S02]  /*5b40*/  @!P0 SYNCS.PHASECHK.TRANS64 P0, [R87+URZ+0x50], R3 ;  /* 0x00005003570085a7 */ /* 0x000ea400080010ff */
[----:B--2---:R-:W-:Y:S05]  /*5b50*/  @!P0 BRA `(.L_x_108) ;  /* 0xfffffffc00f08947 */ /* 0x004fea000383ffff */
[----:B------:R-:W-:Y:S05]  /*5b60*/  BRA `(.L_x_109) ;  /* 0xffffffdc00587947 */ /* 0x000fea000383ffff */
.L_x_75:
[----:B------:R-:W-:-:S07]  /*5b70*/  MOV R5, R4 ;  /* 0x0000000400057202 */ /* 0x000fce0000000f00 */
.L_x_110:
[----:B-1----:R1:W2:Y:S02]  /*5b80*/  SYNCS.PHASECHK.TRANS64.TRYWAIT P0, [R3+URZ+0x60], R5 ;  /* 0x00006005030075a7 */ /* 0x0022a400080011ff */
[----:B--2---:R-:W-:Y:S05]  /*5b90*/  @!P0 NANOSLEEP.SYNCS 0x989680 ;  /* 0x009896800000895d */ /* 0x004fea0003900000 */
[----:B------:R-:W2:Y:S02]  /*5ba0*/  @!P0 SYNCS.PHASECHK.TRANS64 P0, [R3+URZ+0x60], R5 ;  /* 0x00006005030085a7 */ /* 0x000ea400080010ff */
[----:B--2---:R-:W-:Y:S05]  /*5bb0*/  @!P0 BRA `(.L_x_110) ;  /* 0xfffffffc00f08947 */ /* 0x004fea000383ffff */
[----:B------:R-:W-:Y:S05]  /*5bc0*/  BRA `(.L_x_111) ;  /* 0xfffffff000a47947 */ /* 0x000fea000383ffff */
.L_x_82:
[----:B--2---:R2:W3:Y:S02]  /*5bd0*/  SYNCS.PHASECHK.TRANS64.TRYWAIT P0, [R87+URZ+0x80], RZ ;  /* 0x000080ff570075a7 */ /* 0x0044e400080011ff */
[----:B---3--:R-:W-:Y:S05]  /*5be0*/  @!P0 NANOSLEEP.SYNCS 0x989680 ;  /* 0x009896800000895d */ /* 0x008fea0003900000 */
[----:B------:R-:W3:Y:S02]  /*5bf0*/  @!P0 SYNCS.PHASECHK.TRANS64 P0, [R87+URZ+0x80], RZ ;  /* 0x000080ff570085a7 */ /* 0x000ee400080010ff */
[----:B---3--:R-:W-:Y:S05]  /*5c00*/  @!P0 BRA `(.L_x_82) ;  /* 0xfffffffc00f08947 */ /* 0x008fea000383ffff */
[----:B------:R-:W-:Y:S05]  /*5c10*/  BRA `(.L_x_112) ;  /* 0xfffffff400587947 */ /* 0x000fea000383ffff */
        .weak           $__internal_0_$__cuda_sm10x_tcgen05_guardrail_trap_col_being_dealloced_not_returned_by_alloc
        .type           $__internal_0_$__cuda_sm10x_tcgen05_guardrail_trap_col_being_dealloced_not_returned_by_alloc,@function
        .size           $__internal_0_$__cuda_sm10x_tcgen05_guardrail_trap_col_being_dealloced_not_returned_by_alloc,($__internal_1_$__cuda_sm10x_tcgen05_guardrail_trap_phase_invalid_during_alloc - $__internal_0_$__cuda_sm10x_tcgen05_guardrail_trap_col_being_dealloced_not_returned_by_alloc)
$__internal_0_$__cuda_sm10x_tcgen05_guardrail_trap_col_being_dealloced_not_returned_by_alloc:
[----:B------:R-:W-:Y:S05]  /*5c20*/  BPT.TRAP 0x1 ;  /* 0x000000040000795c */ /* 0x000fea0000300000 */
[----:B------:R-:W-:-:S04]  /*5c30*/  HFMA2 R3, -RZ, RZ, 0, 0 ;  /* 0x00000000ff037431 */ /* 0x000fc800000001ff */
[----:B------:R-:W-:Y:S05]  /*5c40*/  RET.REL.NODEC R2 `(kernel_cutlass_kernel_cudnngrouped_gemmgrouped_gemm_swiglugrouped_gemm_swiglu_quantBlockScaledContiguousGroupedGemmKernel_object_at__TiledMMA_ThrLayoutVMNK21111000_PermutationMNK____MMAAt_0) ;  /* 0xffffffa002ec7950 */ /* 0x000fea0003c3ffff */
        .weak           $__internal_1_$__cuda_sm10x_tcgen05_guardrail_trap_phase_invalid_during_alloc
        .type           $__internal_1_$__cuda_sm10x_tcgen05_guardrail_trap_phase_invalid_during_alloc,@function
        .size           $__internal_1_$__cuda_sm10x_tcgen05_guardrail_trap_phase_invalid_during_alloc,($__internal_2_$__cuda_sm10x_tcgen05_guardrail_trap_unallocated_columns_being_dealloced - $__internal_1_$__cuda_sm10x_tcgen05_guardrail_trap_phase_invalid_during_alloc)
$__internal_1_$__cuda_sm10x_tcgen05_guardrail_trap_phase_invalid_during_alloc:
[----:B------:R-:W-:Y:S05]  /*5c50*/  BPT.TRAP 0x1 ;  /* 0x000000040000795c */ /* 0x000fea0000300000 */
[----:B------:R-:W-:-:S04]  /*5c60*/  MOV R3, 0x0 ;  /* 0x0000000000037802 */ /* 0x000fc80000000f00 */
[----:B------:R-:W-:Y:S05]  /*5c70*/  RET.REL.NODEC R2 `(kernel_cutlass_kernel_cudnngrouped_gemmgrouped_gemm_swiglugrouped_gemm_swiglu_quantBlockScaledContiguousGroupedGemmKernel_object_at__TiledMMA_ThrLayoutVMNK21111000_PermutationMNK____MMAAt_0) ;  /* 0xffffffa002e07950 */ /* 0x000fea0003c3ffff */
        .weak           $__internal_2_$__cuda_sm10x_tcgen05_guardrail_trap_unallocated_columns_being_dealloced
        .type           $__internal_2_$__cuda_sm10x_tcgen05_guardrail_trap_unallocated_columns_being_dealloced,@function
        .size           $__internal_2_$__cuda_sm10x_tcgen05_guardrail_trap_unallocated_columns_being_dealloced,(.L_x_116 - $__internal_2_$__cuda_sm10x_tcgen05_guardrail_trap_unallocated_columns_being_dealloced)
$__internal_2_$__cuda_sm10x_tcgen05_guardrail_trap_unallocated_columns_being_dealloced:
[----:B------:R-:W-:Y:S05]  /*5c80*/  BPT.TRAP 0x1 ;  /* 0x000000040000795c */ /* 0x000fea0000300000 */
[----:B------:R-:W-:-:S04]  /*5c90*/  HFMA2 R3, -RZ, RZ, 0, 0 ;  /* 0x00000000ff037431 */ /* 0x000fc800000001ff */
[----:B------:R-:W-:Y:S05]  /*5ca0*/  RET.REL.NODEC R2 `(kernel_cutlass_kernel_cudnngrouped_gemmgrouped_gemm_swiglugrouped_gemm_swiglu_quantBlockScaledContiguousGroupedGemmKernel_object_at__TiledMMA_ThrLayoutVMNK21111000_PermutationMNK____MMAAt_0) ;  /* 0xffffffa002d47950 */ /* 0x000fea0003c3ffff */
.L_x_113:
[----:B------:R-:W-:-:S00]  /*5cb0*/  BRA `(.L_x_113) ;  /* 0xfffffffc00fc7947 */ /* 0x000fc0000383ffff */
[----:B------:R-:W-:-:S00]  /*5cc0*/  NOP ;  /* 0x0000000000007918 */ /* 0x000fc00000000000 */
        /* <DEDUP_REMOVED lines=11> */
.L_x_116:


//--------------------- .nv.shared.kernel_cutlass_kernel_cudnngrouped_gemmgrouped_gemm_swiglugrouped_gemm_swiglu_quantBlockScaledContiguousGroupedGemmKernel_object_at__TiledMMA_ThrLayoutVMNK21111000_PermutationMNK____MMAAt_0 --------------------------
	.section	.nv.shared.kernel_cutlass_kernel_cudnngrouped_gemmgrouped_gemm_swiglugrouped_gemm_swiglu_quantBlockScaledContiguousGroupedGemmKernel_object_at__TiledMMA_ThrLayoutVMNK21111000_PermutationMNK____MMAAt_0,"aw",@nobits
	.sectionflags	@""
	.align	1024
	.zero		1024


//--------------------- .nv.shared.reserved.0     --------------------------
	.section	.nv.shared.reserved.0,"aw",@nobits
	.align	8
	.weak		__nv_reservedSMEM_offset_0_alias
	.size		__nv_reservedSMEM_offset_0_alias, 0, 64
	.other		__nv_reservedSMEM_offset_0_alias,@"STO_CUDA_RESERVED_SHARED STV_DEFAULT"
__nv_reservedSMEM_offset_0_alias:
	.zero		0
.nv.shared.reserved.0:
	.zero		64
	.weak		__nv_reservedSMEM_allocation_phase
	.type		__nv_reservedSMEM_allocation_phase,@object
	.size		__nv_reservedSMEM_allocation_phase,(.L_0 - __nv_reservedSMEM_allocation_phase)
__nv_reservedSMEM_allocation_phase:
	.zero		1
.L_0:
	.zero		7
	.weak		__nv_reservedSMEM_devtool_atexit_pc
	.type		__nv_reservedSMEM_devtool_atexit_pc,@object
	.size		__nv_reservedSMEM_devtool_atexit_pc,(__nv_reservedSMEM_allocation_mask - __nv_reservedSMEM_devtool_atexit_pc)
__nv_reservedSMEM_devtool_atexit_pc:
	.zero		8
	.weak		__nv_reservedSMEM_allocation_mask
	.type		__nv_reservedSMEM_allocation_mask,@object
	.size		__nv_reservedSMEM_allocation_mask,(.L_2 - __nv_reservedSMEM_allocation_mask)
__nv_reservedSMEM_allocation_mask:
	.zero		4
.L_2:
	.zero		4
	.weak		__nv_reservedSMEM_tmem_allocation_pipeline_mbarrier
	.type		__nv_reservedSMEM_tmem_allocation_pipeline_mbarrier,@object
	.size		__nv_reservedSMEM_tmem_allocation_pipeline_mbarrier,(__nv_reservedSMEM_tmem_allocation_pipeline_mbarrier_parity - __nv_reservedSMEM_tmem_allocation_pipeline_mbarrier)
__nv_reservedSMEM_tmem_allocation_pipeline_mbarrier:
	.zero		8
	.weak		__nv_reservedSMEM_tmem_allocation_pipeline_mbarrier_parity
	.type		__nv_reservedSMEM_tmem_allocation_pipeline_mbarrier_parity,@object
	.size		__nv_reservedSMEM_tmem_allocation_pipeline_mbarrier_parity,(.L_4 - __nv_reservedSMEM_tmem_allocation_pipeline_mbarrier_parity)
__nv_reservedSMEM_tmem_allocation_pipeline_mbarrier_parity:
	.zero		4
.L_4:


//--------------------- .nv.constant0.kernel_cutlass_kernel_cudnngrouped_gemmgrouped_gemm_swiglugrouped_gemm_swiglu_quantBlockScaledContiguousGroupedGemmKernel_object_at__TiledMMA_ThrLayoutVMNK21111000_PermutationMNK____MMAAt_0 --------------------------
	.section	.nv.constant0.kernel_cutlass_kernel_cudnngrouped_gemmgrouped_gemm_swiglugrouped_gemm_swiglu_quantBlockScaledContiguousGroupedGemmKernel_object_at__TiledMMA_ThrLayoutVMNK21111000_PermutationMNK____MMAAt_0,"a",@progbits
	.sectionflags	@""
	.align	4
.nv.constant0.kernel_cutlass_kernel_cudnngrouped_gemmgrouped_gemm_swiglugrouped_gemm_swiglu_quantBlockScaledContiguousGroupedGemmKernel_object_at__TiledMMA_ThrLayoutVMNK21111000_PermutationMNK____MMAAt_0:
	.zero		1924


//--------------------- SYMBOLS --------------------------

	.type		.nv.reservedSmem.offset0,@object
	.size		.nv.reservedSmem.offset0,0x4
	.type		.nv.reservedSmem.cap,@object
	.size		.nv.reservedSmem.cap,0x4
